// auto-generated by cutlass_sweep.conv — config: {"arch": "sm_100", "cluster_m": 1, "cluster_n": 1, "conv_kind": "dgrad", "dtype": "fp16", "ndim": 2, "tile_k": 32, "tile_m": 64, "tile_n": 64}
#include "cutlass/cutlass.h"
#include "cute/tensor.hpp"
#include "cutlass/kernel_hardware_info.hpp"
#include "cutlass/conv/convolution.h"
#include "cutlass/conv/dispatch_policy.hpp"
#include "cutlass/conv/collective/collective_builder.hpp"
#include "cutlass/conv/kernel/conv_universal.hpp"
#include "cutlass/conv/device/conv_universal_adapter.hpp"
#include "cutlass/epilogue/collective/collective_builder.hpp"

using namespace cute;
using Elem = cutlass::half_t;
using Acc  = float;
using LayoutAB = cutlass::layout::TensorNHWC;
using LayoutC  = cutlass::layout::TensorNHWC;
constexpr auto ConvOp = cutlass::conv::Operator::kDgrad;
using TileShape    = Shape<_64, _64, Shape<_32>>;
using ClusterShape = Shape<_1, _1, _1>;

using CollectiveEpilogue = typename cutlass::epilogue::collective::CollectiveBuilder<
    cutlass::arch::Sm100, cutlass::arch::OpClassTensorOp,
    TileShape, ClusterShape,
    cutlass::epilogue::collective::EpilogueTileAuto,
    Acc, Acc,
    Elem, LayoutC, 128 / cutlass::sizeof_bits<Elem>::value,
    Elem, LayoutC, 128 / cutlass::sizeof_bits<Elem>::value,
    cutlass::epilogue::collective::EpilogueScheduleAuto
  >::CollectiveOp;

using CollectiveMainloop = typename cutlass::conv::collective::CollectiveBuilder<
    cutlass::arch::Sm100, cutlass::arch::OpClassTensorOp, ConvOp,
    Elem, LayoutAB, 128 / cutlass::sizeof_bits<Elem>::value,
    Elem, LayoutAB, 128 / cutlass::sizeof_bits<Elem>::value,
    Acc,
    TileShape, ClusterShape,
    cutlass::conv::collective::StageCountAutoCarveout<
        static_cast<int>(sizeof(typename CollectiveEpilogue::SharedStorage))>,
    cutlass::conv::collective::KernelScheduleAuto
  >::CollectiveOp;

using ProblemShape = cutlass::conv::ConvProblemShape<
    ConvOp, CollectiveMainloop::DispatchPolicy::NumSpatialDimensions>;
using ConvKernel = cutlass::conv::kernel::ConvUniversal<
    ProblemShape, CollectiveMainloop, CollectiveEpilogue>;
using Conv = cutlass::conv::device::ConvUniversalAdapter<ConvKernel>;

auto* _anchor = &cutlass::device_kernel<ConvKernel>;


// ===== COMPILED SASS (sm_100a) =====

	.target	sm_100a

	.elftype	@"ET_EXEC"


//--------------------- .note.nv.tkinfo           --------------------------
	.section	.note.nv.tkinfo,"",@"SHT_NOTE"
	.sectionflags	@"SHF_NOTE_NV_TKINFO"
	.tkinfo
        /*0018*/ 	.word	0x00000002
        /*0030*/ 	.string	""
        /*0030*/ 	.string	"ptxas"
        /*0030*/ 	.string	"Cuda compilation tools, release 13.0, V13.0.88"
        /*0030*/ 	.string	"Build cuda_13.0.r13.0/compiler.36424714_0"
        /*0030*/ 	.string	"-arch sm_100a -m 64 "



//--------------------- .note.nv.cuinfo           --------------------------
	.section	.note.nv.cuinfo,"",@"SHT_NOTE"
	.sectionflags	@"SHF_NOTE_NV_CUINFO"
        /*0018*/ 	.short	0x0002
        /*001a*/ 	.short	0x0064
        /*001c*/ 	.short	0x0082
	.zero		2


//--------------------- .nv.info                  --------------------------
	.section	.nv.info,"",@"SHT_CUDA_INFO"
	.align	4


	//----- nvinfo : EIATTR_REGCOUNT
	.align		4
        /*0000*/ 	.byte	0x04, 0x2f
        /*0002*/ 	.short	(.L_19 - .L_18)
	.align		4
.L_18:
        /*0004*/ 	.word	index@(_ZN7cutlass13device_kernelINS_4conv6kernel13ConvUniversalINS1_16ConvProblemShapeILNS1_8OperatorE1ELi2EEENS1_10collective14CollectiveConvINS1_47MainloopSm100TmaUmmaWarpSpecializedImplicitGemmILS5_1ELi26ELi2ELi1ELi2EN4cute5tupleIJNSA_1CILi1EEESD_SD_EEEEENSB_IJNSC_ILi64EEESG_NSB_IJNSC_ILi32EEEEEEEEENS_6half_tESK_NSA_8TiledMMAINSA_8MMA_AtomIJNSA_20SM100_MMA_F16BF16_SSISK_SK_fLi64ELi64ELNSA_4UMMA5MajorE0ELSP_1ELNSO_7ScaleInE0ELSQ_0EEEEEENSA_6LayoutISE_NSB_IJNSC_ILi0EEESU_SU_EEEEENSB_IJNSA_10UnderscoreESX_SX_EEEEENS7_6detail27Sm100ImplicitGemmTileTraitsINSA_20SM90_TMA_LOAD_IM2COLENSA_14ComposedLayoutINSA_7SwizzleILi2ELi4ELi3EEENSA_18smem_ptr_flag_bitsILi16EEENST_INSB_IJNSC_ILi8EEESH_EEENSB_IJSH_SD_EEEEEEEvEENS11_INSA_13SM90_TMA_LOADENS13_INS14_ILi3ELi4ELi3EEES17_NST_INSB_IJSG_S18_EEENSB_IJSD_SG_EEEEEEEvEEEENS_8epilogue10collective18CollectiveEpilogueINS1M_23Sm100TmaWarpSpecializedILi3ELi2ELi16ELb1ELb0EEEJSJ_NSB_IJNST_ISG_SD_EENST_ISH_SD_EEEEESK_NSB_IJNSB_IJlllEEESD_SU_EEESK_S1V_NS1M_6fusion15FusionCallbacksIS1Q_NS1W_17LinearCombinationISK_fSK_fLNS_15FloatRoundStyleE2EEESJ_S1T_JEEENSA_5SM1004TMEM4LOAD26SM100_TMEM_LOAD_16dp256b4xES12_S1C_NSA_17SM75_U32x4_LDSM_NENSA_21SM90_TMA_STORE_IM2COLES1C_NSA_17SM90_U32x4_STSM_NENSA_39AutoVectorizingCopyWithAssumedAlignmentILi128EEEEEEvvEEEEvNT_6ParamsE)
        /*0008*/ 	.word	0x00000060


	//----- nvinfo : EIATTR_FRAME_SIZE
	.align		4
.L_19:
        /*000c*/ 	.byte	0x04, 0x11
        /*000e*/ 	.short	(.L_21 - .L_20)
	.align		4
.L_20:
        /*0010*/ 	.word	index@($__internal_2_$__cuda_sm10x_tcgen05_guardrail_trap_unallocated_columns_being_dealloced)
        /*0014*/ 	.word	0x00000008


	//----- nvinfo : EIATTR_FRAME_SIZE
	.align		4
.L_21:
        /*0018*/ 	.byte	0x04, 0x11
        /*001a*/ 	.short	(.L_23 - .L_22)
	.align		4
.L_22:
        /*001c*/ 	.word	index@($__internal_1_$__cuda_sm10x_tcgen05_guardrail_trap_phase_invalid_during_alloc)
        /*0020*/ 	.word	0x00000008


	//----- nvinfo : EIATTR_FRAME_SIZE
	.align		4
.L_23:
        /*0024*/ 	.byte	0x04, 0x11
        /*0026*/ 	.short	(.L_25 - .L_24)
	.align		4
.L_24:
        /*0028*/ 	.word	index@($__internal_0_$__cuda_sm10x_tcgen05_guardrail_trap_col_being_dealloced_not_returned_by_alloc)
        /*002c*/ 	.word	0x00000008


	//----- nvinfo : EIATTR_FRAME_SIZE
	.align		4
.L_25:
        /*0030*/ 	.byte	0x04, 0x11
        /*0032*/ 	.short	(.L_27 - .L_26)
	.align		4
.L_26:
        /*0034*/ 	.word	index@(_ZN7cutlass13device_kernelINS_4conv6kernel13ConvUniversalINS1_16ConvProblemShapeILNS1_8OperatorE1ELi2EEENS1_10collective14CollectiveConvINS1_47MainloopSm100TmaUmmaWarpSpecializedImplicitGemmILS5_1ELi26ELi2ELi1ELi2EN4cute5tupleIJNSA_1CILi1EEESD_SD_EEEEENSB_IJNSC_ILi64EEESG_NSB_IJNSC_ILi32EEEEEEEEENS_6half_tESK_NSA_8TiledMMAINSA_8MMA_AtomIJNSA_20SM100_MMA_F16BF16_SSISK_SK_fLi64ELi64ELNSA_4UMMA5MajorE0ELSP_1ELNSO_7ScaleInE0ELSQ_0EEEEEENSA_6LayoutISE_NSB_IJNSC_ILi0EEESU_SU_EEEEENSB_IJNSA_10UnderscoreESX_SX_EEEEENS7_6detail27Sm100ImplicitGemmTileTraitsINSA_20SM90_TMA_LOAD_IM2COLENSA_14ComposedLayoutINSA_7SwizzleILi2ELi4ELi3EEENSA_18smem_ptr_flag_bitsILi16EEENST_INSB_IJNSC_ILi8EEESH_EEENSB_IJSH_SD_EEEEEEEvEENS11_INSA_13SM90_TMA_LOADENS13_INS14_ILi3ELi4ELi3EEES17_NST_INSB_IJSG_S18_EEENSB_IJSD_SG_EEEEEEEvEEEENS_8epilogue10collective18CollectiveEpilogueINS1M_23Sm100TmaWarpSpecializedILi3ELi2ELi16ELb1ELb0EEEJSJ_NSB_IJNST_ISG_SD_EENST_ISH_SD_EEEEESK_NSB_IJNSB_IJlllEEESD_SU_EEESK_S1V_NS1M_6fusion15FusionCallbacksIS1Q_NS1W_17LinearCombinationISK_fSK_fLNS_15FloatRoundStyleE2EEESJ_S1T_JEEENSA_5SM1004TMEM4LOAD26SM100_TMEM_LOAD_16dp256b4xES12_S1C_NSA_17SM75_U32x4_LDSM_NENSA_21SM90_TMA_STORE_IM2COLES1C_NSA_17SM90_U32x4_STSM_NENSA_39AutoVectorizingCopyWithAssumedAlignmentILi128EEEEEEvvEEEEvNT_6ParamsE)
        /*0038*/ 	.word	0x00000008


	//----- nvinfo : EIATTR_MIN_STACK_SIZE
	.align		4
.L_27:
        /*003c*/ 	.byte	0x04, 0x12
        /*003e*/ 	.short	(.L_29 - .L_28)
	.align		4
.L_28:
        /*0040*/ 	.word	index@(_ZN7cutlass13device_kernelINS_4conv6kernel13ConvUniversalINS1_16ConvProblemShapeILNS1_8OperatorE1ELi2EEENS1_10collective14CollectiveConvINS1_47MainloopSm100TmaUmmaWarpSpecializedImplicitGemmILS5_1ELi26ELi2ELi1ELi2EN4cute5tupleIJNSA_1CILi1EEESD_SD_EEEEENSB_IJNSC_ILi64EEESG_NSB_IJNSC_ILi32EEEEEEEEENS_6half_tESK_NSA_8TiledMMAINSA_8MMA_AtomIJNSA_20SM100_MMA_F16BF16_SSISK_SK_fLi64ELi64ELNSA_4UMMA5MajorE0ELSP_1ELNSO_7ScaleInE0ELSQ_0EEEEEENSA_6LayoutISE_NSB_IJNSC_ILi0EEESU_SU_EEEEENSB_IJNSA_10UnderscoreESX_SX_EEEEENS7_6detail27Sm100ImplicitGemmTileTraitsINSA_20SM90_TMA_LOAD_IM2COLENSA_14ComposedLayoutINSA_7SwizzleILi2ELi4ELi3EEENSA_18smem_ptr_flag_bitsILi16EEENST_INSB_IJNSC_ILi8EEESH_EEENSB_IJSH_SD_EEEEEEEvEENS11_INSA_13SM90_TMA_LOADENS13_INS14_ILi3ELi4ELi3EEES17_NST_INSB_IJSG_S18_EEENSB_IJSD_SG_EEEEEEEvEEEENS_8epilogue10collective18CollectiveEpilogueINS1M_23Sm100TmaWarpSpecializedILi3ELi2ELi16ELb1ELb0EEEJSJ_NSB_IJNST_ISG_SD_EENST_ISH_SD_EEEEESK_NSB_IJNSB_IJlllEEESD_SU_EEESK_S1V_NS1M_6fusion15FusionCallbacksIS1Q_NS1W_17LinearCombinationISK_fSK_fLNS_15FloatRoundStyleE2EEESJ_S1T_JEEENSA_5SM1004TMEM4LOAD26SM100_TMEM_LOAD_16dp256b4xES12_S1C_NSA_17SM75_U32x4_LDSM_NENSA_21SM90_TMA_STORE_IM2COLES1C_NSA_17SM90_U32x4_STSM_NENSA_39AutoVectorizingCopyWithAssumedAlignmentILi128EEEEEEvvEEEEvNT_6ParamsE)
        /*0044*/ 	.word	0x00000008
.L_29:


//--------------------- .nv.compat                --------------------------
	.section	.nv.compat,"",@"SHT_CUDA_COMPAT_INFO"
	.align	4
        /*0000*/ 	.byte	0x02, 0x09, 0x01, 0x00, 0x02, 0x02, 0x02, 0x00, 0x02, 0x05, 0x05, 0x00, 0x03, 0x07, 0x01, 0x01
        /*0010*/ 	.byte	0x02, 0x03, 0x01, 0x00, 0x02, 0x06, 0x01, 0x00, 0x04, 0x0b, 0x08, 0x00, 0x09, 0x00, 0x00, 0x00
        /*0020*/ 	.byte	0x00, 0x00, 0x00, 0x00


//--------------------- .nv.info._ZN7cutlass13device_kernelINS_4conv6kernel13ConvUniversalINS1_16ConvProblemShapeILNS1_8OperatorE1ELi2EEENS1_10collective14CollectiveConvINS1_47MainloopSm100TmaUmmaWarpSpecializedImplicitGemmILS5_1ELi26ELi2ELi1ELi2EN4cute5tupleIJNSA_1CILi1EEESD_SD_EEEEENSB_IJNSC_ILi64EEESG_NSB_IJNSC_ILi32EEEEEEEEENS_6half_tESK_NSA_8TiledMMAINSA_8MMA_AtomIJNSA_20SM100_MMA_F16BF16_SSISK_SK_fLi64ELi64ELNSA_4UMMA5MajorE0ELSP_1ELNSO_7ScaleInE0ELSQ_0EEEEEENSA_6LayoutISE_NSB_IJNSC_ILi0EEESU_SU_EEEEENSB_IJNSA_10UnderscoreESX_SX_EEEEENS7_6detail27Sm100ImplicitGemmTileTraitsINSA_20SM90_TMA_LOAD_IM2COLENSA_14ComposedLayoutINSA_7SwizzleILi2ELi4ELi3EEENSA_18smem_ptr_flag_bitsILi16EEENST_INSB_IJNSC_ILi8EEESH_EEENSB_IJSH_SD_EEEEEEEvEENS11_INSA_13SM90_TMA_LOADENS13_INS14_ILi3ELi4ELi3EEES17_NST_INSB_IJSG_S18_EEENSB_IJSD_SG_EEEEEEEvEEEENS_8epilogue10collective18CollectiveEpilogueINS1M_23Sm100TmaWarpSpecializedILi3ELi2ELi16ELb1ELb0EEEJSJ_NSB_IJNST_ISG_SD_EENST_ISH_SD_EEEEESK_NSB_IJNSB_IJlllEEESD_SU_EEESK_S1V_NS1M_6fusion15FusionCallbacksIS1Q_NS1W_17LinearCombinationISK_fSK_fLNS_15FloatRoundStyleE2EEESJ_S1T_JEEENSA_5SM1004TMEM4LOAD26SM100_TMEM_LOAD_16dp256b4xES12_S1C_NSA_17SM75_U32x4_LDSM_NENSA_21SM90_TMA_STORE_IM2COLES1C_NSA_17SM90_U32x4_STSM_NENSA_39AutoVectorizingCopyWithAssumedAlignmentILi128EEEEEEvvEEEEvNT_6ParamsE --------------------------
	.section	.nv.info._ZN7cutlass13device_kernelINS_4conv6kernel13ConvUniversalINS1_16ConvProblemShapeILNS1_8OperatorE1ELi2EEENS1_10collective14CollectiveConvINS1_47MainloopSm100TmaUmmaWarpSpecializedImplicitGemmILS5_1ELi26ELi2ELi1ELi2EN4cute5tupleIJNSA_1CILi1EEESD_SD_EEEEENSB_IJNSC_ILi64EEESG_NSB_IJNSC_ILi32EEEEEEEEENS_6half_tESK_NSA_8TiledMMAINSA_8MMA_AtomIJNSA_20SM100_MMA_F16BF16_SSISK_SK_fLi64ELi64ELNSA_4UMMA5MajorE0ELSP_1ELNSO_7ScaleInE0ELSQ_0EEEEEENSA_6LayoutISE_NSB_IJNSC_ILi0EEESU_SU_EEEEENSB_IJNSA_10UnderscoreESX_SX_EEEEENS7_6detail27Sm100ImplicitGemmTileTraitsINSA_20SM90_TMA_LOAD_IM2COLENSA_14ComposedLayoutINSA_7SwizzleILi2ELi4ELi3EEENSA_18smem_ptr_flag_bitsILi16EEENST_INSB_IJNSC_ILi8EEESH_EEENSB_IJSH_SD_EEEEEEEvEENS11_INSA_13SM90_TMA_LOADENS13_INS14_ILi3ELi4ELi3EEES17_NST_INSB_IJSG_S18_EEENSB_IJSD_SG_EEEEEEEvEEEENS_8epilogue10collective18CollectiveEpilogueINS1M_23Sm100TmaWarpSpecializedILi3ELi2ELi16ELb1ELb0EEEJSJ_NSB_IJNST_ISG_SD_EENST_ISH_SD_EEEEESK_NSB_IJNSB_IJlllEEESD_SU_EEESK_S1V_NS1M_6fusion15FusionCallbacksIS1Q_NS1W_17LinearCombinationISK_fSK_fLNS_15FloatRoundStyleE2EEESJ_S1T_JEEENSA_5SM1004TMEM4LOAD26SM100_TMEM_LOAD_16dp256b4xES12_S1C_NSA_17SM75_U32x4_LDSM_NENSA_21SM90_TMA_STORE_IM2COLES1C_NSA_17SM90_U32x4_STSM_NENSA_39AutoVectorizingCopyWithAssumedAlignmentILi128EEEEEEvvEEEEvNT_6ParamsE,"",@"SHT_CUDA_INFO"
	.sectionflags	@""
	.align	4


	//----- nvinfo : EIATTR_CUDA_API_VERSION
	.align		4
        /*0000*/ 	.byte	0x04, 0x37
        /*0002*/ 	.short	(.L_31 - .L_30)
.L_30:
        /*0004*/ 	.word	0x00000082


	//----- nvinfo : EIATTR_KPARAM_INFO
	.align		4
.L_31:
        /*0008*/ 	.byte	0x04, 0x17
        /*000a*/ 	.short	(.L_33 - .L_32)
.L_32:
        /*000c*/ 	.word	0x00000000
        /*0010*/ 	.short	0x0000
        /*0012*/ 	.short	0x0000
        /*0014*/ 	.byte	0x00, 0xf0, 0x01, 0x20


	//----- nvinfo : EIATTR_AT_ENTRY_FRAGMENTS
	.align		4
.L_33:
        /*0018*/ 	.byte	0x04, 0x4f
        /*001a*/ 	.short	(.L_35 - .L_34)


	//   ....[0]....
.L_34:
        /*001c*/ 	.word	0x00000006


	//----- nvinfo : EIATTR_RESERVED_SMEM_USED
	.align		4
.L_35:
        /*0020*/ 	.byte	0x01, 0x41
	.zero		2


	//----- nvinfo : EIATTR_SPARSE_MMA_MASK
	.align		4
        /*0024*/ 	.byte	0x03, 0x50
        /*0026*/ 	.short	0x0000


	//----- nvinfo : EIATTR_TCGEN05_1CTA_USED
	.align		4
        /*0028*/ 	.byte	0x01, 0x51
	.zero		2


	//----- nvinfo : EIATTR_MAXREG_COUNT
	.align		4
        /*002c*/ 	.byte	0x03, 0x1b
        /*002e*/ 	.short	0x00ff


	//----- nvinfo : EIATTR_NUM_BARRIERS
	.align		4
        /*0030*/ 	.byte	0x02, 0x4c
        /*0032*/ 	.byte	0x07
	.zero		1


	//----- nvinfo : EIATTR_EXTERNS
	.align		4
        /*0034*/ 	.byte	0x04, 0x0f
        /*0036*/ 	.short	(.L_37 - .L_36)


	//   ....[0]....
	.align		4
.L_36:
        /*0038*/ 	.word	index@(__assertfail)


	//----- nvinfo : EIATTR_MERCURY_ISA_VERSION
	.align		4
.L_37:
        /*003c*/ 	.byte	0x03, 0x5f
        /*003e*/ 	.short	0x0101


	//----- nvinfo : EIATTR_INT_WARP_WIDE_INSTR_OFFSETS
	.align		4
        /*0040*/ 	.byte	0x04, 0x31
        /*0042*/ 	.short	(.L_39 - .L_38)


	//   ....[0]....
.L_38:
        /*0044*/ 	.word	0x00004840


	//   ....[1]....
        /*0048*/ 	.word	0x00004860


	//   ....[2]....
        /*004c*/ 	.word	0x00004890


	//   ....[3]....
        /*0050*/ 	.word	0x000052f0


	//   ....[4]....
        /*0054*/ 	.word	0x00005360


	//   ....[5]....
        /*0058*/ 	.word	0x000055a0


	//   ....[6]....
        /*005c*/ 	.word	0x000055d0


	//----- nvinfo : EIATTR_COOP_GROUP_MASK_REGIDS
	.align		4
.L_39:
        /*0060*/ 	.byte	0x04, 0x29
        /*0062*/ 	.short	(.L_41 - .L_40)


	//   ....[0]....
.L_40:
        /*0064*/ 	.word	0xffffffff


	//   ....[1]....
        /*0068*/ 	.word	0xffffffff


	//   ....[2]....
        /*006c*/ 	.word	0xffffffff


	//   ....[3]....
        /*0070*/ 	.word	0xffffffff


	//   ....[4]....
        /*0074*/ 	.word	0xffffffff


	//   ....[5]....
        /*0078*/ 	.word	0xffffffff


	//   ....[6]....
        /*007c*/ 	.word	0xffffffff


	//   ....[7]....
        /*0080*/ 	.word	0xffffffff


	//   ....[8]....
        /*0084*/ 	.word	0xffffffff


	//   ....[9]....
        /*0088*/ 	.word	0xffffffff


	//   ....[10]....
        /*008c*/ 	.word	0xffffffff


	//   ....[11]....
        /*0090*/ 	.word	0xffffffff


	//----- nvinfo : EIATTR_COOP_GROUP_INSTR_OFFSETS
	.align		4
.L_41:
        /*0094*/ 	.byte	0x04, 0x28
        /*0096*/ 	.short	(.L_43 - .L_42)


	//   ....[0]....
.L_42:
        /*0098*/ 	.word	0x000000a0


	//   ....[1]....
        /*009c*/ 	.word	0x00000510


	//   ....[2]....
        /*00a0*/ 	.word	0x00000970


	//   ....[3]....
        /*00a4*/ 	.word	0x00000af0


	//   ....[4]....
        /*00a8*/ 	.word	0x00000bf0


	//   ....[5]....
        /*00ac*/ 	.word	0x00000d40


	//   ....[6]....
        /*00b0*/ 	.word	0x000023c0


	//   ....[7]....
        /*00b4*/ 	.word	0x00003cb0


	//   ....[8]....
        /*00b8*/ 	.word	0x00003ec0


	//   ....[9]....
        /*00bc*/ 	.word	0x00003ef0


	//   ....[10]....
        /*00c0*/ 	.word	0x00004720


	//   ....[11]....
        /*00c4*/ 	.word	0x00004960


	//----- nvinfo : EIATTR_VRC_CTA_INIT_COUNT
	.align		4
.L_43:
        /*00c8*/ 	.byte	0x02, 0x4a
        /*00ca*/ 	.byte	0x80
	.zero		1


	//----- nvinfo : EIATTR_SYSCALL_OFFSETS
	.align		4
        /*00cc*/ 	.byte	0x04, 0x46
        /*00ce*/ 	.short	(.L_45 - .L_44)


	//   ....[0]....
.L_44:
        /*00d0*/ 	.word	0x000062b0


	//   ....[1]....
        /*00d4*/ 	.word	0x000063a0


	//   ....[2]....
        /*00d8*/ 	.word	0x00006b80


	//   ....[3]....
        /*00dc*/ 	.word	0x000074f0


	//----- nvinfo : EIATTR_MBARRIER_INSTR_OFFSETS
	.align		4
.L_45:
        /*00e0*/ 	.byte	0x04, 0x39
        /*00e2*/ 	.short	(.L_47 - .L_46)


	//   ....[0]....
.L_46:
        /*00e4*/ 	.word	0x00000610
        /*00e8*/ 	.word	0x000000ff
        /*00ec*/ 	.word	0x00000000
        /*00f0*/ 	.short	0x0100
        /*00f2*/ 	.byte	0x05
	.zero		1


	//   ....[1]....
        /*00f4*/ 	.word	0x00000620
        /*00f8*/ 	.word	0x000000ff
        /*00fc*/ 	.word	0x000000d0
        /*0100*/ 	.short	0x0100
        /*0102*/ 	.byte	0x05
	.zero		1


	//   ....[2]....
        /*0104*/ 	.word	0x00000630
        /*0108*/ 	.word	0x000000ff
        /*010c*/ 	.word	0x00000008
        /*0110*/ 	.short	0x0100
        /*0112*/ 	.byte	0x05
	.zero		1


	//   ....[3]....
        /*0114*/ 	.word	0x00000640
        /*0118*/ 	.word	0x000000ff
        /*011c*/ 	.word	0x000000d8
        /*0120*/ 	.short	0x0100
        /*0122*/ 	.byte	0x05
	.zero		1


	//   ....[4]....
        /*0124*/ 	.word	0x00000650
        /*0128*/ 	.word	0x000000ff
        /*012c*/ 	.word	0x00000010
        /*0130*/ 	.short	0x0100
        /*0132*/ 	.byte	0x05
	.zero		1


	//   ....[5]....
        /*0134*/ 	.word	0x00000660
        /*0138*/ 	.word	0x000000ff
        /*013c*/ 	.word	0x000000e0
        /*0140*/ 	.short	0x0100
        /*0142*/ 	.byte	0x05
	.zero		1


	//   ....[6]....
        /*0144*/ 	.word	0x00000670
        /*0148*/ 	.word	0x000000ff
        /*014c*/ 	.word	0x00000018
        /*0150*/ 	.short	0x0100
        /*0152*/ 	.byte	0x05
	.zero		1


	//   ....[7]....
        /*0154*/ 	.word	0x00000680
        /*0158*/ 	.word	0x000000ff
        /*015c*/ 	.word	0x000000e8
        /*0160*/ 	.short	0x0100
        /*0162*/ 	.byte	0x05
	.zero		1


	//   ....[8]....
        /*0164*/ 	.word	0x00000690
        /*0168*/ 	.word	0x000000ff
        /*016c*/ 	.word	0x00000020
        /*0170*/ 	.short	0x0100
        /*0172*/ 	.byte	0x05
	.zero		1


	//   ....[9]....
        /*0174*/ 	.word	0x000006a0
        /*0178*/ 	.word	0x000000ff
        /*017c*/ 	.word	0x000000f0
        /*0180*/ 	.short	0x0100
        /*0182*/ 	.byte	0x05
	.zero		1


	//   ....[10]....
        /*0184*/ 	.word	0x000006b0
        /*0188*/ 	.word	0x000000ff
        /*018c*/ 	.word	0x00000028
        /*0190*/ 	.short	0x0100
        /*0192*/ 	.byte	0x05
	.zero		1


	//   ....[11]....
        /*0194*/ 	.word	0x000006c0
        /*0198*/ 	.word	0x000000ff
        /*019c*/ 	.word	0x000000f8
        /*01a0*/ 	.short	0x0100
        /*01a2*/ 	.byte	0x05
	.zero		1


	//   ....[12]....
        /*01a4*/ 	.word	0x000006d0
        /*01a8*/ 	.word	0x000000ff
        /*01ac*/ 	.word	0x00000030
        /*01b0*/ 	.short	0x0100
        /*01b2*/ 	.byte	0x05
	.zero		1


	//   ....[13]....
        /*01b4*/ 	.word	0x000006e0
        /*01b8*/ 	.word	0x000000ff
        /*01bc*/ 	.word	0x00000100
        /*01c0*/ 	.short	0x0100
        /*01c2*/ 	.byte	0x05
	.zero		1


	//   ....[14]....
        /*01c4*/ 	.word	0x000006f0
        /*01c8*/ 	.word	0x000000ff
        /*01cc*/ 	.word	0x00000038
        /*01d0*/ 	.short	0x0100
        /*01d2*/ 	.byte	0x05
	.zero		1


	//   ....[15]....
        /*01d4*/ 	.word	0x00000700
        /*01d8*/ 	.word	0x000000ff
        /*01dc*/ 	.word	0x00000108
        /*01e0*/ 	.short	0x0100
        /*01e2*/ 	.byte	0x05
	.zero		1


	//   ....[16]....
        /*01e4*/ 	.word	0x00000710
        /*01e8*/ 	.word	0x000000ff
        /*01ec*/ 	.word	0x00000040
        /*01f0*/ 	.short	0x0100
        /*01f2*/ 	.byte	0x05
	.zero		1


	//   ....[17]....
        /*01f4*/ 	.word	0x00000720
        /*01f8*/ 	.word	0x000000ff
        /*01fc*/ 	.word	0x00000110
        /*0200*/ 	.short	0x0100
        /*0202*/ 	.byte	0x05
	.zero		1


	//   ....[18]....
        /*0204*/ 	.word	0x00000730
        /*0208*/ 	.word	0x000000ff
        /*020c*/ 	.word	0x00000048
        /*0210*/ 	.short	0x0100
        /*0212*/ 	.byte	0x05
	.zero		1


	//   ....[19]....
        /*0214*/ 	.word	0x00000740
        /*0218*/ 	.word	0x000000ff
        /*021c*/ 	.word	0x00000118
        /*0220*/ 	.short	0x0100
        /*0222*/ 	.byte	0x05
	.zero		1


	//   ....[20]....
        /*0224*/ 	.word	0x00000750
        /*0228*/ 	.word	0x000000ff
        /*022c*/ 	.word	0x00000050
        /*0230*/ 	.short	0x0100
        /*0232*/ 	.byte	0x05
	.zero		1


	//   ....[21]....
        /*0234*/ 	.word	0x00000760
        /*0238*/ 	.word	0x000000ff
        /*023c*/ 	.word	0x00000120
        /*0240*/ 	.short	0x0100
        /*0242*/ 	.byte	0x05
	.zero		1


	//   ....[22]....
        /*0244*/ 	.word	0x00000770
        /*0248*/ 	.word	0x000000ff
        /*024c*/ 	.word	0x00000058
        /*0250*/ 	.short	0x0100
        /*0252*/ 	.byte	0x05
	.zero		1


	//   ....[23]....
        /*0254*/ 	.word	0x00000780
        /*0258*/ 	.word	0x000000ff
        /*025c*/ 	.word	0x00000128
        /*0260*/ 	.short	0x0100
        /*0262*/ 	.byte	0x05
	.zero		1


	//   ....[24]....
        /*0264*/ 	.word	0x00000790
        /*0268*/ 	.word	0x000000ff
        /*026c*/ 	.word	0x00000060
        /*0270*/ 	.short	0x0100
        /*0272*/ 	.byte	0x05
	.zero		1


	//   ....[25]....
        /*0274*/ 	.word	0x000007a0
        /*0278*/ 	.word	0x000000ff
        /*027c*/ 	.word	0x00000130
        /*0280*/ 	.short	0x0100
        /*0282*/ 	.byte	0x05
	.zero		1


	//   ....[26]....
        /*0284*/ 	.word	0x000007b0
        /*0288*/ 	.word	0x000000ff
        /*028c*/ 	.word	0x00000068
        /*0290*/ 	.short	0x0100
        /*0292*/ 	.byte	0x05
	.zero		1


	//   ....[27]....
        /*0294*/ 	.word	0x000007c0
        /*0298*/ 	.word	0x000000ff
        /*029c*/ 	.word	0x00000138
        /*02a0*/ 	.short	0x0100
        /*02a2*/ 	.byte	0x05
	.zero		1


	//   ....[28]....
        /*02a4*/ 	.word	0x000007d0
        /*02a8*/ 	.word	0x000000ff
        /*02ac*/ 	.word	0x00000070
        /*02b0*/ 	.short	0x0100
        /*02b2*/ 	.byte	0x05
	.zero		1


	//   ....[29]....
        /*02b4*/ 	.word	0x000007e0
        /*02b8*/ 	.word	0x000000ff
        /*02bc*/ 	.word	0x00000140
        /*02c0*/ 	.short	0x0100
        /*02c2*/ 	.byte	0x05
	.zero		1


	//   ....[30]....
        /*02c4*/ 	.word	0x000007f0
        /*02c8*/ 	.word	0x000000ff
        /*02cc*/ 	.word	0x00000078
        /*02d0*/ 	.short	0x0100
        /*02d2*/ 	.byte	0x05
	.zero		1


	//   ....[31]....
        /*02d4*/ 	.word	0x00000800
        /*02d8*/ 	.word	0x000000ff
        /*02dc*/ 	.word	0x00000148
        /*02e0*/ 	.short	0x0100
        /*02e2*/ 	.byte	0x05
	.zero		1


	//   ....[32]....
        /*02e4*/ 	.word	0x00000810
        /*02e8*/ 	.word	0x000000ff
        /*02ec*/ 	.word	0x00000080
        /*02f0*/ 	.short	0x0100
        /*02f2*/ 	.byte	0x05
	.zero		1


	//   ....[33]....
        /*02f4*/ 	.word	0x00000820
        /*02f8*/ 	.word	0x000000ff
        /*02fc*/ 	.word	0x00000150
        /*0300*/ 	.short	0x0100
        /*0302*/ 	.byte	0x05
	.zero		1


	//   ....[34]....
        /*0304*/ 	.word	0x00000830
        /*0308*/ 	.word	0x000000ff
        /*030c*/ 	.word	0x00000088
        /*0310*/ 	.short	0x0100
        /*0312*/ 	.byte	0x05
	.zero		1


	//   ....[35]....
        /*0314*/ 	.word	0x00000840
        /*0318*/ 	.word	0x000000ff
        /*031c*/ 	.word	0x00000158
        /*0320*/ 	.short	0x0100
        /*0322*/ 	.byte	0x05
	.zero		1


	//   ....[36]....
        /*0324*/ 	.word	0x00000850
        /*0328*/ 	.word	0x000000ff
        /*032c*/ 	.word	0x00000090
        /*0330*/ 	.short	0x0100
        /*0332*/ 	.byte	0x05
	.zero		1


	//   ....[37]....
        /*0334*/ 	.word	0x00000860
        /*0338*/ 	.word	0x000000ff
        /*033c*/ 	.word	0x00000160
        /*0340*/ 	.short	0x0100
        /*0342*/ 	.byte	0x05
	.zero		1


	//   ....[38]....
        /*0344*/ 	.word	0x00000870
        /*0348*/ 	.word	0x000000ff
        /*034c*/ 	.word	0x00000098
        /*0350*/ 	.short	0x0100
        /*0352*/ 	.byte	0x05
	.zero		1


	//   ....[39]....
        /*0354*/ 	.word	0x00000880
        /*0358*/ 	.word	0x000000ff
        /*035c*/ 	.word	0x00000168
        /*0360*/ 	.short	0x0100
        /*0362*/ 	.byte	0x05
	.zero		1


	//   ....[40]....
        /*0364*/ 	.word	0x00000890
        /*0368*/ 	.word	0x000000ff
        /*036c*/ 	.word	0x000000a0
        /*0370*/ 	.short	0x0100
        /*0372*/ 	.byte	0x05
	.zero		1


	//   ....[41]....
        /*0374*/ 	.word	0x000008a0
        /*0378*/ 	.word	0x000000ff
        /*037c*/ 	.word	0x00000170
        /*0380*/ 	.short	0x0100
        /*0382*/ 	.byte	0x05
	.zero		1


	//   ....[42]....
        /*0384*/ 	.word	0x000008b0
        /*0388*/ 	.word	0x000000ff
        /*038c*/ 	.word	0x000000a8
        /*0390*/ 	.short	0x0100
        /*0392*/ 	.byte	0x05
	.zero		1


	//   ....[43]....
        /*0394*/ 	.word	0x000008c0
        /*0398*/ 	.word	0x000000ff
        /*039c*/ 	.word	0x00000178
        /*03a0*/ 	.short	0x0100
        /*03a2*/ 	.byte	0x05
	.zero		1


	//   ....[44]....
        /*03a4*/ 	.word	0x000008d0
        /*03a8*/ 	.word	0x000000ff
        /*03ac*/ 	.word	0x000000b0
        /*03b0*/ 	.short	0x0100
        /*03b2*/ 	.byte	0x05
	.zero		1


	//   ....[45]....
        /*03b4*/ 	.word	0x000008e0
        /*03b8*/ 	.word	0x000000ff
        /*03bc*/ 	.word	0x00000180
        /*03c0*/ 	.short	0x0100
        /*03c2*/ 	.byte	0x05
	.zero		1


	//   ....[46]....
        /*03c4*/ 	.word	0x000008f0
        /*03c8*/ 	.word	0x000000ff
        /*03cc*/ 	.word	0x000000b8
        /*03d0*/ 	.short	0x0100
        /*03d2*/ 	.byte	0x05
	.zero		1


	//   ....[47]....
        /*03d4*/ 	.word	0x00000900
        /*03d8*/ 	.word	0x000000ff
        /*03dc*/ 	.word	0x00000188
        /*03e0*/ 	.short	0x0100
        /*03e2*/ 	.byte	0x05
	.zero		1


	//   ....[48]....
        /*03e4*/ 	.word	0x00000910
        /*03e8*/ 	.word	0x000000ff
        /*03ec*/ 	.word	0x000000c0
        /*03f0*/ 	.short	0x0100
        /*03f2*/ 	.byte	0x05
	.zero		1


	//   ....[49]....
        /*03f4*/ 	.word	0x00000920
        /*03f8*/ 	.word	0x000000ff
        /*03fc*/ 	.word	0x00000190
        /*0400*/ 	.short	0x0100
        /*0402*/ 	.byte	0x05
	.zero		1


	//   ....[50]....
        /*0404*/ 	.word	0x00000930
        /*0408*/ 	.word	0x000000ff
        /*040c*/ 	.word	0x000000c8
        /*0410*/ 	.short	0x0100
        /*0412*/ 	.byte	0x05
	.zero		1


	//   ....[51]....
        /*0414*/ 	.word	0x00000940
        /*0418*/ 	.word	0x000000ff
        /*041c*/ 	.word	0x00000198
        /*0420*/ 	.short	0x0100
        /*0422*/ 	.byte	0x05
	.zero		1


	//   ....[52]....
        /*0424*/ 	.word	0x00000a80
        /*0428*/ 	.word	0x000000ff
        /*042c*/ 	.word	0x000001a0
        /*0430*/ 	.short	0x0100
        /*0432*/ 	.byte	0x07
	.zero		1


	//   ....[53]....
        /*0434*/ 	.word	0x00000a90
        /*0438*/ 	.word	0x000000ff
        /*043c*/ 	.word	0x000001b8
        /*0440*/ 	.short	0x0100
        /*0442*/ 	.byte	0x07
	.zero		1


	//   ....[54]....
        /*0444*/ 	.word	0x00000aa0
        /*0448*/ 	.word	0x000000ff
        /*044c*/ 	.word	0x000001a8
        /*0450*/ 	.short	0x0100
        /*0452*/ 	.byte	0x07
	.zero		1


	//   ....[55]....
        /*0454*/ 	.word	0x00000ab0
        /*0458*/ 	.word	0x000000ff
        /*045c*/ 	.word	0x000001c0
        /*0460*/ 	.short	0x0100
        /*0462*/ 	.byte	0x07
	.zero		1


	//   ....[56]....
        /*0464*/ 	.word	0x00000ac0
        /*0468*/ 	.word	0x000000ff
        /*046c*/ 	.word	0x000001b0
        /*0470*/ 	.short	0x0100
        /*0472*/ 	.byte	0x07
	.zero		1


	//   ....[57]....
        /*0474*/ 	.word	0x00000ad0
        /*0478*/ 	.word	0x000000ff
        /*047c*/ 	.word	0x000001c8
        /*0480*/ 	.short	0x0100
        /*0482*/ 	.byte	0x07
	.zero		1


	//   ....[58]....
        /*0484*/ 	.word	0x00000bc0
        /*0488*/ 	.word	0x000000ff
        /*048c*/ 	.word	0x000001d0
        /*0490*/ 	.short	0x0100
        /*0492*/ 	.byte	0x05
	.zero		1


	//   ....[59]....
        /*0494*/ 	.word	0x00000bd0
        /*0498*/ 	.word	0x000000ff
        /*049c*/ 	.word	0x000001d8
        /*04a0*/ 	.short	0x0100
        /*04a2*/ 	.byte	0x05
	.zero		1


	//   ....[60]....
        /*04a4*/ 	.word	0x00000d10
        /*04a8*/ 	.word	0x000000ff
        /*04ac*/ 	.word	0x000001e0
        /*04b0*/ 	.short	0x0100
        /*04b2*/ 	.byte	0x05
	.zero		1


	//   ....[61]....
        /*04b4*/ 	.word	0x00000d20
        /*04b8*/ 	.word	0x000000ff
        /*04bc*/ 	.word	0x000001e8
        /*04c0*/ 	.short	0x0100
        /*04c2*/ 	.byte	0x05
	.zero		1


	//   ....[62]....
        /*04c4*/ 	.word	0x00000e50
        /*04c8*/ 	.word	0x000000ff
        /*04cc*/ 	.word	0x000001f0
        /*04d0*/ 	.short	0x0100
        /*04d2*/ 	.byte	0x07
	.zero		1


	//   ....[63]....
        /*04d4*/ 	.word	0x00000e60
        /*04d8*/ 	.word	0x000000ff
        /*04dc*/ 	.word	0x00000200
        /*04e0*/ 	.short	0x0100
        /*04e2*/ 	.byte	0x07
	.zero		1


	//   ....[64]....
        /*04e4*/ 	.word	0x00000e70
        /*04e8*/ 	.word	0x000000ff
        /*04ec*/ 	.word	0x000001f8
        /*04f0*/ 	.short	0x0100
        /*04f2*/ 	.byte	0x07
	.zero		1


	//   ....[65]....
        /*04f4*/ 	.word	0x00000e80
        /*04f8*/ 	.word	0x000000ff
        /*04fc*/ 	.word	0x00000208
        /*0500*/ 	.short	0x0100
        /*0502*/ 	.byte	0x07
	.zero		1


	//   ....[66]....
        /*0504*/ 	.word	0x000017c0
        /*0508*/ 	.word	0x000000ff
        /*050c*/ 	.word	0x000000d0
        /*0510*/ 	.short	0x010a
        /*0512*/ 	.byte	0x04
	.zero		1


	//   ....[67]....
        /*0514*/ 	.word	0x00001a80
        /*0518*/ 	.word	0x000000ff
        /*051c*/ 	.word	0x000000d0
        /*0520*/ 	.short	0x010a
        /*0522*/ 	.byte	0x09
	.zero		1


	//   ....[68]....
        /*0524*/ 	.word	0x00001bf0
        /*0528*/ 	.word	0x000000ff
        /*052c*/ 	.word	0x000000d0
        /*0530*/ 	.short	0x010a
        /*0532*/ 	.byte	0x08
	.zero		1


	//   ....[69]....
        /*0534*/ 	.word	0x00001da0
        /*0538*/ 	.word	0x000000ff
        /*053c*/ 	.word	0x000001d8
        /*0540*/ 	.short	0x0101
        /*0542*/ 	.byte	0x16
	.zero		1


	//   ....[70]....
        /*0544*/ 	.word	0x00001dd0
        /*0548*/ 	.word	0x000000ff
        /*054c*/ 	.word	0x000000d0
        /*0550*/ 	.short	0x010a
        /*0552*/ 	.byte	0x04
	.zero		1


	//   ....[71]....
        /*0554*/ 	.word	0x00002070
        /*0558*/ 	.word	0x000000ff
        /*055c*/ 	.word	0x000000d0
        /*0560*/ 	.short	0x010a
        /*0562*/ 	.byte	0x11
	.zero		1


	//   ....[72]....
        /*0564*/ 	.word	0x000021e0
        /*0568*/ 	.word	0x000000ff
        /*056c*/ 	.word	0x000000d0
        /*0570*/ 	.short	0x010a
        /*0572*/ 	.byte	0x08
	.zero		1


	//   ....[73]....
        /*0574*/ 	.word	0x000023d0
        /*0578*/ 	.word	0x000000ff
        /*057c*/ 	.word	0x000001e0
        /*0580*/ 	.short	0x010a
        /*0582*/ 	.byte	0x16
	.zero		1


	//   ....[74]....
        /*0584*/ 	.word	0x00002490
        /*0588*/ 	.word	0x000000ff
        /*058c*/ 	.word	0x00000000
        /*0590*/ 	.short	0x0101
        /*0592*/ 	.byte	0x04
	.zero		1


	//   ....[75]....
        /*0594*/ 	.word	0x00002990
        /*0598*/ 	.word	0x000000ff
        /*059c*/ 	.word	0x00000000
        /*05a0*/ 	.short	0x010a
        /*05a2*/ 	.byte	0x04
	.zero		1


	//   ....[76]....
        /*05a4*/ 	.word	0x00002a30
        /*05a8*/ 	.word	0x000000ff
        /*05ac*/ 	.word	0x00000000
        /*05b0*/ 	.short	0x010a
        /*05b2*/ 	.byte	0x04
	.zero		1


	//   ....[77]....
        /*05b4*/ 	.word	0x00002ad0
        /*05b8*/ 	.word	0x000000ff
        /*05bc*/ 	.word	0x00000000
        /*05c0*/ 	.short	0x010a
        /*05c2*/ 	.byte	0x04
	.zero		1


	//   ....[78]....
        /*05c4*/ 	.word	0x00002b70
        /*05c8*/ 	.word	0x000000ff
        /*05cc*/ 	.word	0x00000000
        /*05d0*/ 	.short	0x010a
        /*05d2*/ 	.byte	0x04
	.zero		1


	//   ....[79]....
        /*05d4*/ 	.word	0x00002c10
        /*05d8*/ 	.word	0x000000ff
        /*05dc*/ 	.word	0x00000000
        /*05e0*/ 	.short	0x010a
        /*05e2*/ 	.byte	0x04
	.zero		1


	//   ....[80]....
        /*05e4*/ 	.word	0x00002cb0
        /*05e8*/ 	.word	0x000000ff
        /*05ec*/ 	.word	0x00000000
        /*05f0*/ 	.short	0x010a
        /*05f2*/ 	.byte	0x04
	.zero		1


	//   ....[81]....
        /*05f4*/ 	.word	0x00002d50
        /*05f8*/ 	.word	0x000000ff
        /*05fc*/ 	.word	0x00000000
        /*0600*/ 	.short	0x010a
        /*0602*/ 	.byte	0x04
	.zero		1


	//   ....[82]....
        /*0604*/ 	.word	0x00002df0
        /*0608*/ 	.word	0x000000ff
        /*060c*/ 	.word	0x00000000
        /*0610*/ 	.short	0x010a
        /*0612*/ 	.byte	0x04
	.zero		1


	//   ....[83]....
        /*0614*/ 	.word	0x00002e90
        /*0618*/ 	.word	0x000000ff
        /*061c*/ 	.word	0x00000000
        /*0620*/ 	.short	0x010a
        /*0622*/ 	.byte	0x04
	.zero		1


	//   ....[84]....
        /*0624*/ 	.word	0x00002f30
        /*0628*/ 	.word	0x000000ff
        /*062c*/ 	.word	0x00000000
        /*0630*/ 	.short	0x010a
        /*0632*/ 	.byte	0x04
	.zero		1


	//   ....[85]....
        /*0634*/ 	.word	0x00002fd0
        /*0638*/ 	.word	0x000000ff
        /*063c*/ 	.word	0x00000000
        /*0640*/ 	.short	0x010a
        /*0642*/ 	.byte	0x04
	.zero		1


	//   ....[86]....
        /*0644*/ 	.word	0x00003070
        /*0648*/ 	.word	0x000000ff
        /*064c*/ 	.word	0x00000000
        /*0650*/ 	.short	0x010a
        /*0652*/ 	.byte	0x04
	.zero		1


	//   ....[87]....
        /*0654*/ 	.word	0x00003110
        /*0658*/ 	.word	0x000000ff
        /*065c*/ 	.word	0x00000000
        /*0660*/ 	.short	0x010a
        /*0662*/ 	.byte	0x04
	.zero		1


	//   ....[88]....
        /*0664*/ 	.word	0x000031b0
        /*0668*/ 	.word	0x000000ff
        /*066c*/ 	.word	0x00000000
        /*0670*/ 	.short	0x010a
        /*0672*/ 	.byte	0x04
	.zero		1


	//   ....[89]....
        /*0674*/ 	.word	0x00003250
        /*0678*/ 	.word	0x000000ff
        /*067c*/ 	.word	0x00000000
        /*0680*/ 	.short	0x010a
        /*0682*/ 	.byte	0x04
	.zero		1


	//   ....[90]....
        /*0684*/ 	.word	0x000032f0
        /*0688*/ 	.word	0x000000ff
        /*068c*/ 	.word	0x00000000
        /*0690*/ 	.short	0x010a
        /*0692*/ 	.byte	0x04
	.zero		1


	//   ....[91]....
        /*0694*/ 	.word	0x00003390
        /*0698*/ 	.word	0x000000ff
        /*069c*/ 	.word	0x00000000
        /*06a0*/ 	.short	0x010a
        /*06a2*/ 	.byte	0x04
	.zero		1


	//   ....[92]....
        /*06a4*/ 	.word	0x00003430
        /*06a8*/ 	.word	0x000000ff
        /*06ac*/ 	.word	0x00000000
        /*06b0*/ 	.short	0x010a
        /*06b2*/ 	.byte	0x04
	.zero		1


	//   ....[93]....
        /*06b4*/ 	.word	0x000034d0
        /*06b8*/ 	.word	0x000000ff
        /*06bc*/ 	.word	0x00000000
        /*06c0*/ 	.short	0x010a
        /*06c2*/ 	.byte	0x04
	.zero		1


	//   ....[94]....
        /*06c4*/ 	.word	0x00003570
        /*06c8*/ 	.word	0x000000ff
        /*06cc*/ 	.word	0x00000000
        /*06d0*/ 	.short	0x010a
        /*06d2*/ 	.byte	0x04
	.zero		1


	//   ....[95]....
        /*06d4*/ 	.word	0x00003610
        /*06d8*/ 	.word	0x000000ff
        /*06dc*/ 	.word	0x00000000
        /*06e0*/ 	.short	0x010a
        /*06e2*/ 	.byte	0x04
	.zero		1


	//   ....[96]....
        /*06e4*/ 	.word	0x000036b0
        /*06e8*/ 	.word	0x000000ff
        /*06ec*/ 	.word	0x00000000
        /*06f0*/ 	.short	0x010a
        /*06f2*/ 	.byte	0x04
	.zero		1


	//   ....[97]....
        /*06f4*/ 	.word	0x00003750
        /*06f8*/ 	.word	0x000000ff
        /*06fc*/ 	.word	0x00000000
        /*0700*/ 	.short	0x010a
        /*0702*/ 	.byte	0x04
	.zero		1


	//   ....[98]....
        /*0704*/ 	.word	0x000037f0
        /*0708*/ 	.word	0x000000ff
        /*070c*/ 	.word	0x00000000
        /*0710*/ 	.short	0x010a
        /*0712*/ 	.byte	0x04
	.zero		1


	//   ....[99]....
        /*0714*/ 	.word	0x00003890
        /*0718*/ 	.word	0x000000ff
        /*071c*/ 	.word	0x00000000
        /*0720*/ 	.short	0x010a
        /*0722*/ 	.byte	0x04
	.zero		1


	//   ....[100]....
        /*0724*/ 	.word	0x00003940
        /*0728*/ 	.word	0x00000000
        /*072c*/ 	.word	0x00000000
        /*0730*/ 	.short	0x010a
        /*0732*/ 	.byte	0xff
	.zero		1


	//   ....[101]....
        /*0734*/ 	.word	0x00003a70
        /*0738*/ 	.word	0x000000ff
        /*073c*/ 	.word	0x000001e8
        /*0740*/ 	.short	0x010a
        /*0742*/ 	.byte	0x2d
	.zero		1


	//   ....[102]....
        /*0744*/ 	.word	0x00003b10
        /*0748*/ 	.word	0x000000ff
        /*074c*/ 	.word	0x000001e0
        /*0750*/ 	.short	0x010a
        /*0752*/ 	.byte	0x2d
	.zero		1


	//   ....[103]....
        /*0754*/ 	.word	0x00003bb0
        /*0758*/ 	.word	0x000000ff
        /*075c*/ 	.word	0x00000000
        /*0760*/ 	.short	0x0101
        /*0762*/ 	.byte	0x06
	.zero		1


	//   ....[104]....
        /*0764*/ 	.word	0x00003bf0
        /*0768*/ 	.word	0x000000ff
        /*076c*/ 	.word	0x000001e8
        /*0770*/ 	.short	0x0106
        /*0772*/ 	.byte	0x2d
	.zero		1


	//   ....[105]....
        /*0774*/ 	.word	0x00003c30
        /*0778*/ 	.word	0x00000000
        /*077c*/ 	.word	0x000001e8
        /*0780*/ 	.short	0x010a
        /*0782*/ 	.byte	0xff
	.zero		1


	//   ....[106]....
        /*0784*/ 	.word	0x00004130
        /*0788*/ 	.word	0x000000ff
        /*078c*/ 	.word	0x000001e0
        /*0790*/ 	.short	0x010a
        /*0792*/ 	.byte	0x06
	.zero		1


	//   ....[107]....
        /*0794*/ 	.word	0x000041e0
        /*0798*/ 	.word	0x000000ff
        /*079c*/ 	.word	0x00000000
        /*07a0*/ 	.short	0x0101
        /*07a2*/ 	.byte	0x05
	.zero		1


	//   ....[108]....
        /*07a4*/ 	.word	0x000041f0
        /*07a8*/ 	.word	0x000000ff
        /*07ac*/ 	.word	0x00000200
        /*07b0*/ 	.short	0x010a
        /*07b2*/ 	.byte	0x08
	.zero		1


	//   ....[109]....
        /*07b4*/ 	.word	0x00004280
        /*07b8*/ 	.word	0x000000ff
        /*07bc*/ 	.word	0x00000000
        /*07c0*/ 	.short	0x010a
        /*07c2*/ 	.byte	0x04
	.zero		1


	//   ....[110]....
        /*07c4*/ 	.word	0x000042f0
        /*07c8*/ 	.word	0x000000ff
        /*07cc*/ 	.word	0x00000000
        /*07d0*/ 	.short	0x010a
        /*07d2*/ 	.byte	0x07
	.zero		1


	//   ....[111]....
        /*07d4*/ 	.word	0x00004420
        /*07d8*/ 	.word	0x000000ff
        /*07dc*/ 	.word	0x00000000
        /*07e0*/ 	.short	0x010a
        /*07e2*/ 	.byte	0x04
	.zero		1


	//   ....[112]....
        /*07e4*/ 	.word	0x00004670
        /*07e8*/ 	.word	0x000000ff
        /*07ec*/ 	.word	0x00000000
        /*07f0*/ 	.short	0x010a
        /*07f2*/ 	.byte	0x05
	.zero		1


	//   ....[113]....
        /*07f4*/ 	.word	0x00004700
        /*07f8*/ 	.word	0x000000ff
        /*07fc*/ 	.word	0x00000000
        /*0800*/ 	.short	0x010a
        /*0802*/ 	.byte	0x07
	.zero		1


	//   ....[114]....
        /*0804*/ 	.word	0x00004ba0
        /*0808*/ 	.word	0x000000ff
        /*080c*/ 	.word	0x000001e0
        /*0810*/ 	.short	0x010a
        /*0812*/ 	.byte	0x07
	.zero		1


	//   ....[115]....
        /*0814*/ 	.word	0x00004c40
        /*0818*/ 	.word	0x000000ff
        /*081c*/ 	.word	0x00000000
        /*0820*/ 	.short	0x0101
        /*0822*/ 	.byte	0x06
	.zero		1


	//   ....[116]....
        /*0824*/ 	.word	0x00004f60
        /*0828*/ 	.word	0x000000ff
        /*082c*/ 	.word	0x000001d8
        /*0830*/ 	.short	0x010a
        /*0832*/ 	.byte	0x07
	.zero		1


	//   ....[117]....
        /*0834*/ 	.word	0x00005180
        /*0838*/ 	.word	0x000000ff
        /*083c*/ 	.word	0x000001b8
        /*0840*/ 	.short	0x010a
        /*0842*/ 	.byte	0x11
	.zero		1


	//   ....[118]....
        /*0844*/ 	.word	0x00005480
        /*0848*/ 	.word	0x000000ff
        /*084c*/ 	.word	0x000001a0
        /*0850*/ 	.short	0x010b
        /*0852*/ 	.byte	0x11
	.zero		1


	//   ....[119]....
        /*0854*/ 	.word	0x00005500
        /*0858*/ 	.word	0x000000ff
        /*085c*/ 	.word	0x00000000
        /*0860*/ 	.short	0x0101
        /*0862*/ 	.byte	0x13
	.zero		1


	//   ....[120]....
        /*0864*/ 	.word	0x00005530
        /*0868*/ 	.word	0x000000ff
        /*086c*/ 	.word	0x000001b8
        /*0870*/ 	.short	0x010a
        /*0872*/ 	.byte	0x0e
	.zero		1


	//   ....[121]....
        /*0874*/ 	.word	0x00005730
        /*0878*/ 	.word	0x000000ff
        /*087c*/ 	.word	0x000001a0
        /*0880*/ 	.short	0x010b
        /*0882*/ 	.byte	0x0e
	.zero		1


	//   ....[122]....
        /*0884*/ 	.word	0x00005750
        /*0888*/ 	.word	0x000000ff
        /*088c*/ 	.word	0x00000000
        /*0890*/ 	.short	0x0101
        /*0892*/ 	.byte	0x12
	.zero		1


	//   ....[123]....
        /*0894*/ 	.word	0x000057b0
        /*0898*/ 	.word	0x000000ff
        /*089c*/ 	.word	0x00000000
        /*08a0*/ 	.short	0x010a
        /*08a2*/ 	.byte	0x04
	.zero		1


	//   ....[124]....
        /*08a4*/ 	.word	0x00005870
        /*08a8*/ 	.word	0x00000002
        /*08ac*/ 	.word	0x00000000
        /*08b0*/ 	.short	0x010a
        /*08b2*/ 	.byte	0xff
	.zero		1


	//   ....[125]....
        /*08b4*/ 	.word	0x000058f0
        /*08b8*/ 	.word	0x00000000
        /*08bc*/ 	.word	0x00000000
        /*08c0*/ 	.short	0x010a
        /*08c2*/ 	.byte	0xff
	.zero		1


	//   ....[126]....
        /*08c4*/ 	.word	0x00005c90
        /*08c8*/ 	.word	0x000000ff
        /*08cc*/ 	.word	0x000001e0
        /*08d0*/ 	.short	0x010a
        /*08d2*/ 	.byte	0x34
	.zero		1


	//   ....[127]....
        /*08d4*/ 	.word	0x00005db0
        /*08d8*/ 	.word	0x000000ff
        /*08dc*/ 	.word	0x00000000
        /*08e0*/ 	.short	0x0101
        /*08e2*/ 	.byte	0x04
	.zero		1


	//   ....[128]....
        /*08e4*/ 	.word	0x00006770
        /*08e8*/ 	.word	0x00000000
        /*08ec*/ 	.word	0x000001a0
        /*08f0*/ 	.short	0x010a
        /*08f2*/ 	.byte	0xff
	.zero		1


	//   ....[129]....
        /*08f4*/ 	.word	0x00006820
        /*08f8*/ 	.word	0x00000054
        /*08fc*/ 	.word	0x000001f0
        /*0900*/ 	.short	0x010a
        /*0902*/ 	.byte	0xff
	.zero		1


	//   ....[130]....
        /*0904*/ 	.word	0x000068c0
        /*0908*/ 	.word	0x00000000
        /*090c*/ 	.word	0x000001a0
        /*0910*/ 	.short	0x010a
        /*0912*/ 	.byte	0xff
	.zero		1


	//   ....[131]....
        /*0914*/ 	.word	0x00006a60
        /*0918*/ 	.word	0x00000054
        /*091c*/ 	.word	0x000001f0
        /*0920*/ 	.short	0x010a
        /*0922*/ 	.byte	0xff
	.zero		1


	//   ....[132]....
        /*0924*/ 	.word	0x00007250
        /*0928*/ 	.word	0x00000000
        /*092c*/ 	.word	0x00000000
        /*0930*/ 	.short	0x0101
        /*0932*/ 	.byte	0xff
	.zero		1


	//   ....[133]....
        /*0934*/ 	.word	0x00007260
        /*0938*/ 	.word	0x00000003
        /*093c*/ 	.word	0x000001a0
        /*0940*/ 	.short	0x010a
        /*0942*/ 	.byte	0xff
	.zero		1


	//   ....[134]....
        /*0944*/ 	.word	0x00007320
        /*0948*/ 	.word	0x00000003
        /*094c*/ 	.word	0x000001a0
        /*0950*/ 	.short	0x010a
        /*0952*/ 	.byte	0xff
	.zero		1


	//   ....[135]....
        /*0954*/ 	.word	0x00007680
        /*0958*/ 	.word	0x000000ff
        /*095c*/ 	.word	0x00000000
        /*0960*/ 	.short	0x0101
        /*0962*/ 	.byte	0x05
	.zero		1


	//   ....[136]....
        /*0964*/ 	.word	0x00007c50
        /*0968*/ 	.word	0x00000002
        /*096c*/ 	.word	0x00000000
        /*0970*/ 	.short	0x0101
        /*0972*/ 	.byte	0xff
	.zero		1


	//   ....[137]....
        /*0974*/ 	.word	0x00007e90
        /*0978*/ 	.word	0x000000ff
        /*097c*/ 	.word	0x00000000
        /*0980*/ 	.short	0x0101
        /*0982*/ 	.byte	0x04
	.zero		1


	//   ....[138]....
        /*0984*/ 	.word	0x00007ec0
        /*0988*/ 	.word	0x00000002
        /*098c*/ 	.word	0x000000d0
        /*0990*/ 	.short	0x010a
        /*0992*/ 	.byte	0xff
	.zero		1


	//   ....[139]....
        /*0994*/ 	.word	0x00007f20
        /*0998*/ 	.word	0x00000002
        /*099c*/ 	.word	0x000000d0
        /*09a0*/ 	.short	0x010a
        /*09a2*/ 	.byte	0xff
	.zero		1


	//   ....[140]....
        /*09a4*/ 	.word	0x00007f80
        /*09a8*/ 	.word	0x00000002
        /*09ac*/ 	.word	0x000001e0
        /*09b0*/ 	.short	0x010a
        /*09b2*/ 	.byte	0xff
	.zero		1


	//   ....[141]....
        /*09b4*/ 	.word	0x00007fe0
        /*09b8*/ 	.word	0x00000000
        /*09bc*/ 	.word	0x00000000
        /*09c0*/ 	.short	0x010a
        /*09c2*/ 	.byte	0xff
	.zero		1


	//   ....[142]....
        /*09c4*/ 	.word	0x00008040
        /*09c8*/ 	.word	0x00000000
        /*09cc*/ 	.word	0x00000000
        /*09d0*/ 	.short	0x010a
        /*09d2*/ 	.byte	0xff
	.zero		1


	//   ....[143]....
        /*09d4*/ 	.word	0x000080a0
        /*09d8*/ 	.word	0x00000000
        /*09dc*/ 	.word	0x00000000
        /*09e0*/ 	.short	0x010a
        /*09e2*/ 	.byte	0xff
	.zero		1


	//   ....[144]....
        /*09e4*/ 	.word	0x00008100
        /*09e8*/ 	.word	0x00000000
        /*09ec*/ 	.word	0x00000000
        /*09f0*/ 	.short	0x010a
        /*09f2*/ 	.byte	0xff
	.zero		1


	//   ....[145]....
        /*09f4*/ 	.word	0x00008160
        /*09f8*/ 	.word	0x00000000
        /*09fc*/ 	.word	0x00000000
        /*0a00*/ 	.short	0x010a
        /*0a02*/ 	.byte	0xff
	.zero		1


	//   ....[146]....
        /*0a04*/ 	.word	0x000081c0
        /*0a08*/ 	.word	0x00000000
        /*0a0c*/ 	.word	0x00000000
        /*0a10*/ 	.short	0x010a
        /*0a12*/ 	.byte	0xff
	.zero		1


	//   ....[147]....
        /*0a14*/ 	.word	0x00008220
        /*0a18*/ 	.word	0x00000000
        /*0a1c*/ 	.word	0x00000000
        /*0a20*/ 	.short	0x010a
        /*0a22*/ 	.byte	0xff
	.zero		1


	//   ....[148]....
        /*0a24*/ 	.word	0x00008280
        /*0a28*/ 	.word	0x00000000
        /*0a2c*/ 	.word	0x00000000
        /*0a30*/ 	.short	0x010a
        /*0a32*/ 	.byte	0xff
	.zero		1


	//   ....[149]....
        /*0a34*/ 	.word	0x000082e0
        /*0a38*/ 	.word	0x00000000
        /*0a3c*/ 	.word	0x00000000
        /*0a40*/ 	.short	0x010a
        /*0a42*/ 	.byte	0xff
	.zero		1


	//   ....[150]....
        /*0a44*/ 	.word	0x00008340
        /*0a48*/ 	.word	0x00000000
        /*0a4c*/ 	.word	0x00000000
        /*0a50*/ 	.short	0x010a
        /*0a52*/ 	.byte	0xff
	.zero		1


	//   ....[151]....
        /*0a54*/ 	.word	0x000083a0
        /*0a58*/ 	.word	0x00000000
        /*0a5c*/ 	.word	0x00000000
        /*0a60*/ 	.short	0x010a
        /*0a62*/ 	.byte	0xff
	.zero		1


	//   ....[152]....
        /*0a64*/ 	.word	0x00008400
        /*0a68*/ 	.word	0x00000000
        /*0a6c*/ 	.word	0x00000000
        /*0a70*/ 	.short	0x010a
        /*0a72*/ 	.byte	0xff
	.zero		1


	//   ....[153]....
        /*0a74*/ 	.word	0x00008460
        /*0a78*/ 	.word	0x00000000
        /*0a7c*/ 	.word	0x00000000
        /*0a80*/ 	.short	0x010a
        /*0a82*/ 	.byte	0xff
	.zero		1


	//   ....[154]....
        /*0a84*/ 	.word	0x000084c0
        /*0a88*/ 	.word	0x00000000
        /*0a8c*/ 	.word	0x00000000
        /*0a90*/ 	.short	0x010a
        /*0a92*/ 	.byte	0xff
	.zero		1


	//   ....[155]....
        /*0a94*/ 	.word	0x00008520
        /*0a98*/ 	.word	0x00000000
        /*0a9c*/ 	.word	0x00000000
        /*0aa0*/ 	.short	0x010a
        /*0aa2*/ 	.byte	0xff
	.zero		1


	//   ....[156]....
        /*0aa4*/ 	.word	0x00008580
        /*0aa8*/ 	.word	0x00000000
        /*0aac*/ 	.word	0x00000000
        /*0ab0*/ 	.short	0x010a
        /*0ab2*/ 	.byte	0xff
	.zero		1


	//   ....[157]....
        /*0ab4*/ 	.word	0x000085e0
        /*0ab8*/ 	.word	0x00000000
        /*0abc*/ 	.word	0x00000000
        /*0ac0*/ 	.short	0x010a
        /*0ac2*/ 	.byte	0xff
	.zero		1


	//   ....[158]....
        /*0ac4*/ 	.word	0x00008640
        /*0ac8*/ 	.word	0x00000000
        /*0acc*/ 	.word	0x00000000
        /*0ad0*/ 	.short	0x010a
        /*0ad2*/ 	.byte	0xff
	.zero		1


	//   ....[159]....
        /*0ad4*/ 	.word	0x000086a0
        /*0ad8*/ 	.word	0x00000000
        /*0adc*/ 	.word	0x00000000
        /*0ae0*/ 	.short	0x010a
        /*0ae2*/ 	.byte	0xff
	.zero		1


	//   ....[160]....
        /*0ae4*/ 	.word	0x00008700
        /*0ae8*/ 	.word	0x00000000
        /*0aec*/ 	.word	0x00000000
        /*0af0*/ 	.short	0x010a
        /*0af2*/ 	.byte	0xff
	.zero		1


	//   ....[161]....
        /*0af4*/ 	.word	0x00008760
        /*0af8*/ 	.word	0x00000000
        /*0afc*/ 	.word	0x00000000
        /*0b00*/ 	.short	0x010a
        /*0b02*/ 	.byte	0xff
	.zero		1


	//   ....[162]....
        /*0b04*/ 	.word	0x000087c0
        /*0b08*/ 	.word	0x00000000
        /*0b0c*/ 	.word	0x00000000
        /*0b10*/ 	.short	0x010a
        /*0b12*/ 	.byte	0xff
	.zero		1


	//   ....[163]....
        /*0b14*/ 	.word	0x00008820
        /*0b18*/ 	.word	0x00000000
        /*0b1c*/ 	.word	0x00000000
        /*0b20*/ 	.short	0x010a
        /*0b22*/ 	.byte	0xff
	.zero		1


	//   ....[164]....
        /*0b24*/ 	.word	0x00008880
        /*0b28*/ 	.word	0x00000000
        /*0b2c*/ 	.word	0x00000000
        /*0b30*/ 	.short	0x010a
        /*0b32*/ 	.byte	0xff
	.zero		1


	//   ....[165]....
        /*0b34*/ 	.word	0x000088e0
        /*0b38*/ 	.word	0x00000000
        /*0b3c*/ 	.word	0x00000000
        /*0b40*/ 	.short	0x010a
        /*0b42*/ 	.byte	0xff
	.zero		1


	//   ....[166]....
        /*0b44*/ 	.word	0x00008940
        /*0b48*/ 	.word	0x00000004
        /*0b4c*/ 	.word	0x000001e8
        /*0b50*/ 	.short	0x010a
        /*0b52*/ 	.byte	0xff
	.zero		1


	//   ....[167]....
        /*0b54*/ 	.word	0x000089a0
        /*0b58*/ 	.word	0x00000004
        /*0b5c*/ 	.word	0x000001e0
        /*0b60*/ 	.short	0x010a
        /*0b62*/ 	.byte	0xff
	.zero		1


	//   ....[168]....
        /*0b64*/ 	.word	0x00008a00
        /*0b68*/ 	.word	0x00000000
        /*0b6c*/ 	.word	0x000001e0
        /*0b70*/ 	.short	0x010a
        /*0b72*/ 	.byte	0xff
	.zero		1


	//   ....[169]....
        /*0b74*/ 	.word	0x00008a60
        /*0b78*/ 	.word	0x00000005
        /*0b7c*/ 	.word	0x00000200
        /*0b80*/ 	.short	0x010a
        /*0b82*/ 	.byte	0xff
	.zero		1


	//   ....[170]....
        /*0b84*/ 	.word	0x00008ac0
        /*0b88*/ 	.word	0x00000000
        /*0b8c*/ 	.word	0x00000000
        /*0b90*/ 	.short	0x010a
        /*0b92*/ 	.byte	0xff
	.zero		1


	//   ....[171]....
        /*0b94*/ 	.word	0x00008b20
        /*0b98*/ 	.word	0x00000000
        /*0b9c*/ 	.word	0x00000000
        /*0ba0*/ 	.short	0x010a
        /*0ba2*/ 	.byte	0xff
	.zero		1


	//   ....[172]....
        /*0ba4*/ 	.word	0x00008b80
        /*0ba8*/ 	.word	0x00000000
        /*0bac*/ 	.word	0x00000000
        /*0bb0*/ 	.short	0x010a
        /*0bb2*/ 	.byte	0xff
	.zero		1


	//   ....[173]....
        /*0bb4*/ 	.word	0x00008be0
        /*0bb8*/ 	.word	0x00000000
        /*0bbc*/ 	.word	0x000001e0
        /*0bc0*/ 	.short	0x010a
        /*0bc2*/ 	.byte	0xff
	.zero		1


	//   ....[174]....
        /*0bc4*/ 	.word	0x00008c40
        /*0bc8*/ 	.word	0x00000000
        /*0bcc*/ 	.word	0x000001d8
        /*0bd0*/ 	.short	0x010a
        /*0bd2*/ 	.byte	0xff
	.zero		1


	//   ....[175]....
        /*0bd4*/ 	.word	0x00008ca0
        /*0bd8*/ 	.word	0x00000003
        /*0bdc*/ 	.word	0x000001b8
        /*0be0*/ 	.short	0x010a
        /*0be2*/ 	.byte	0xff
	.zero		1


	//   ....[176]....
        /*0be4*/ 	.word	0x00008d00
        /*0be8*/ 	.word	0x00000003
        /*0bec*/ 	.word	0x000001b8
        /*0bf0*/ 	.short	0x010a
        /*0bf2*/ 	.byte	0xff
	.zero		1


	//   ....[177]....
        /*0bf4*/ 	.word	0x00008d60
        /*0bf8*/ 	.word	0x00000000
        /*0bfc*/ 	.word	0x00000000
        /*0c00*/ 	.short	0x010a
        /*0c02*/ 	.byte	0xff
	.zero		1


	//   ....[178]....
        /*0c04*/ 	.word	0x00008db0
        /*0c08*/ 	.word	0x00000002
        /*0c0c*/ 	.word	0x00000000
        /*0c10*/ 	.short	0x010a
        /*0c12*/ 	.byte	0xff
	.zero		1


	//   ....[179]....
        /*0c14*/ 	.word	0x00008e10
        /*0c18*/ 	.word	0x00000000
        /*0c1c*/ 	.word	0x000001e0
        /*0c20*/ 	.short	0x010a
        /*0c22*/ 	.byte	0xff
	.zero		1


	//   ....[180]....
        /*0c24*/ 	.word	0x00008e60
        /*0c28*/ 	.word	0x00000000
        /*0c2c*/ 	.word	0x000001a0
        /*0c30*/ 	.short	0x010a
        /*0c32*/ 	.byte	0xff
	.zero		1


	//   ....[181]....
        /*0c34*/ 	.word	0x00008eb0
        /*0c38*/ 	.word	0x00000054
        /*0c3c*/ 	.word	0x000001f0
        /*0c40*/ 	.short	0x010a
        /*0c42*/ 	.byte	0xff
	.zero		1


	//   ....[182]....
        /*0c44*/ 	.word	0x00008f00
        /*0c48*/ 	.word	0x00000003
        /*0c4c*/ 	.word	0x000001a0
        /*0c50*/ 	.short	0x010a
        /*0c52*/ 	.byte	0xff
	.zero		1


	//----- nvinfo : EIATTR_NUM_MBARRIERS
	.align		4
.L_47:
        /*0c54*/ 	.byte	0x03, 0x38
        /*0c56*/ 	.short	0x0042


	//----- nvinfo : EIATTR_EXIT_INSTR_OFFSETS
	.align		4
        /*0c58*/ 	.byte	0x04, 0x1c
        /*0c5a*/ 	.short	(.L_49 - .L_48)


	//   ....[0]....
.L_48:
        /*0c5c*/ 	.word	0x00003970


	//   ....[1]....
        /*0c60*/ 	.word	0x00003c00


	//   ....[2]....
        /*0c64*/ 	.word	0x00003c60


	//   ....[3]....
        /*0c68*/ 	.word	0x00004970


	//   ....[4]....
        /*0c6c*/ 	.word	0x00005920


	//   ....[5]....
        /*0c70*/ 	.word	0x00005960


	//   ....[6]....
        /*0c74*/ 	.word	0x00007d80


	//   ....[7]....
        /*0c78*/ 	.word	0x00007e00


	//   ....[8]....
        /*0c7c*/ 	.word	0x00007e30


	//   ....[9]....
        /*0c80*/ 	.word	0x00007ea0


	//----- nvinfo : EIATTR_MAX_THREADS
	.align		4
.L_49:
        /*0c84*/ 	.byte	0x04, 0x05
        /*0c86*/ 	.short	(.L_51 - .L_50)
.L_50:
        /*0c88*/ 	.word	0x00000100
        /*0c8c*/ 	.word	0x00000001
        /*0c90*/ 	.word	0x00000001


	//----- nvinfo : EIATTR_CRS_STACK_SIZE
	.align		4
.L_51:
        /*0c94*/ 	.byte	0x04, 0x1e
        /*0c96*/ 	.short	(.L_53 - .L_52)
.L_52:
        /*0c98*/ 	.word	0x00000000


	//----- nvinfo : EIATTR_CBANK_PARAM_SIZE
	.align		4
.L_53:
        /*0c9c*/ 	.byte	0x03, 0x19
        /*0c9e*/ 	.short	0x0800


	//----- nvinfo : EIATTR_PARAM_CBANK
	.align		4
        /*0ca0*/ 	.byte	0x04, 0x0a
        /*0ca2*/ 	.short	(.L_55 - .L_54)
	.align		4
.L_54:
        /*0ca4*/ 	.word	index@(.nv.constant0._ZN7cutlass13device_kernelINS_4conv6kernel13ConvUniversalINS1_16ConvProblemShapeILNS1_8OperatorE1ELi2EEENS1_10collective14CollectiveConvINS1_47MainloopSm100TmaUmmaWarpSpecializedImplicitGemmILS5_1ELi26ELi2ELi1ELi2EN4cute5tupleIJNSA_1CILi1EEESD_SD_EEEEENSB_IJNSC_ILi64EEESG_NSB_IJNSC_ILi32EEEEEEEEENS_6half_tESK_NSA_8TiledMMAINSA_8MMA_AtomIJNSA_20SM100_MMA_F16BF16_SSISK_SK_fLi64ELi64ELNSA_4UMMA5MajorE0ELSP_1ELNSO_7ScaleInE0ELSQ_0EEEEEENSA_6LayoutISE_NSB_IJNSC_ILi0EEESU_SU_EEEEENSB_IJNSA_10UnderscoreESX_SX_EEEEENS7_6detail27Sm100ImplicitGemmTileTraitsINSA_20SM90_TMA_LOAD_IM2COLENSA_14ComposedLayoutINSA_7SwizzleILi2ELi4ELi3EEENSA_18smem_ptr_flag_bitsILi16EEENST_INSB_IJNSC_ILi8EEESH_EEENSB_IJSH_SD_EEEEEEEvEENS11_INSA_13SM90_TMA_LOADENS13_INS14_ILi3ELi4ELi3EEES17_NST_INSB_IJSG_S18_EEENSB_IJSD_SG_EEEEEEEvEEEENS_8epilogue10collective18CollectiveEpilogueINS1M_23Sm100TmaWarpSpecializedILi3ELi2ELi16ELb1ELb0EEEJSJ_NSB_IJNST_ISG_SD_EENST_ISH_SD_EEEEESK_NSB_IJNSB_IJlllEEESD_SU_EEESK_S1V_NS1M_6fusion15FusionCallbacksIS1Q_NS1W_17LinearCombinationISK_fSK_fLNS_15FloatRoundStyleE2EEESJ_S1T_JEEENSA_5SM1004TMEM4LOAD26SM100_TMEM_LOAD_16dp256b4xES12_S1C_NSA_17SM75_U32x4_LDSM_NENSA_21SM90_TMA_STORE_IM2COLES1C_NSA_17SM90_U32x4_STSM_NENSA_39AutoVectorizingCopyWithAssumedAlignmentILi128EEEEEEvvEEEEvNT_6ParamsE)
        /*0ca8*/ 	.short	0x0380
        /*0caa*/ 	.short	0x0800


	//----- nvinfo : EIATTR_SW_WAR
	.align		4
.L_55:
        /*0cac*/ 	.byte	0x04, 0x36
        /*0cae*/ 	.short	(.L_57 - .L_56)
.L_56:
        /*0cb0*/ 	.word	0x00000008
.L_57:


//--------------------- .nv.callgraph             --------------------------
	.section	.nv.callgraph,"",@"SHT_CUDA_CALLGRAPH"
	.align	4
	.sectionentsize	8
	.align		4
        /*0000*/ 	.word	0x00000000
	.align		4
        /*0004*/ 	.word	0xffffffff
	.align		4
        /*0008*/ 	.word	index@(_ZN7cutlass13device_kernelINS_4conv6kernel13ConvUniversalINS1_16ConvProblemShapeILNS1_8OperatorE1ELi2EEENS1_10collective14CollectiveConvINS1_47MainloopSm100TmaUmmaWarpSpecializedImplicitGemmILS5_1ELi26ELi2ELi1ELi2EN4cute5tupleIJNSA_1CILi1EEESD_SD_EEEEENSB_IJNSC_ILi64EEESG_NSB_IJNSC_ILi32EEEEEEEEENS_6half_tESK_NSA_8TiledMMAINSA_8MMA_AtomIJNSA_20SM100_MMA_F16BF16_SSISK_SK_fLi64ELi64ELNSA_4UMMA5MajorE0ELSP_1ELNSO_7ScaleInE0ELSQ_0EEEEEENSA_6LayoutISE_NSB_IJNSC_ILi0EEESU_SU_EEEEENSB_IJNSA_10UnderscoreESX_SX_EEEEENS7_6detail27Sm100ImplicitGemmTileTraitsINSA_20SM90_TMA_LOAD_IM2COLENSA_14ComposedLayoutINSA_7SwizzleILi2ELi4ELi3EEENSA_18smem_ptr_flag_bitsILi16EEENST_INSB_IJNSC_ILi8EEESH_EEENSB_IJSH_SD_EEEEEEEvEENS11_INSA_13SM90_TMA_LOADENS13_INS14_ILi3ELi4ELi3EEES17_NST_INSB_IJSG_S18_EEENSB_IJSD_SG_EEEEEEEvEEEENS_8epilogue10collective18CollectiveEpilogueINS1M_23Sm100TmaWarpSpecializedILi3ELi2ELi16ELb1ELb0EEEJSJ_NSB_IJNST_ISG_SD_EENST_ISH_SD_EEEEESK_NSB_IJNSB_IJlllEEESD_SU_EEESK_S1V_NS1M_6fusion15FusionCallbacksIS1Q_NS1W_17LinearCombinationISK_fSK_fLNS_15FloatRoundStyleE2EEESJ_S1T_JEEENSA_5SM1004TMEM4LOAD26SM100_TMEM_LOAD_16dp256b4xES12_S1C_NSA_17SM75_U32x4_LDSM_NENSA_21SM90_TMA_STORE_IM2COLES1C_NSA_17SM90_U32x4_STSM_NENSA_39AutoVectorizingCopyWithAssumedAlignmentILi128EEEEEEvvEEEEvNT_6ParamsE)
	.align		4
        /*000c*/ 	.word	index@(__assertfail)
	.align		4
        /*0010*/ 	.word	0x00000000
	.align		4
        /*0014*/ 	.word	0xfffffffe
	.align		4
        /*0018*/ 	.word	0x00000000
	.align		4
        /*001c*/ 	.word	0xfffffffd
	.align		4
        /*0020*/ 	.word	0x00000000
	.align		4
        /*0024*/ 	.word	0xfffffffc


//--------------------- .nv.constant4             --------------------------
	.section	.nv.constant4,"a",@progbits
	.align	8
	.align		8
.nv.constant4:
        /*0000*/ 	.dword	__assertfail
	.align		8
        /*0008*/ 	.dword	__unnamed_1
	.align		8
        /*0010*/ 	.dword	__unnamed_2
	.align		8
        /*0018*/ 	.dword	_ZN39_INTERNAL_7b41770e_4_k_cu_f0e4f6a9_27144cuda3std3__45__cpo5beginE
	.align		8
        /*0020*/ 	.dword	_ZN39_INTERNAL_7b41770e_4_k_cu_f0e4f6a9_27144cuda3std3__45__cpo3endE
	.align		8
        /*0028*/ 	.dword	_ZN39_INTERNAL_7b41770e_4_k_cu_f0e4f6a9_27144cuda3std3__45__cpo6cbeginE
	.align		8
        /*0030*/ 	.dword	_ZN39_INTERNAL_7b41770e_4_k_cu_f0e4f6a9_27144cuda3std3__45__cpo4cendE
	.align		8
        /*0038*/ 	.dword	_ZN39_INTERNAL_7b41770e_4_k_cu_f0e4f6a9_27144cuda3std3__441_GLOBAL__N__7b41770e_4_k_cu_f0e4f6a9_27146ignoreE
	.align		8
        /*0040*/ 	.dword	_ZN39_INTERNAL_7b41770e_4_k_cu_f0e4f6a9_27144cuda3std3__419piecewise_constructE
	.align		8
        /*0048*/ 	.dword	_ZN39_INTERNAL_7b41770e_4_k_cu_f0e4f6a9_27144cuda3std3__48in_placeE
	.align		8
        /*0050*/ 	.dword	_ZN39_INTERNAL_7b41770e_4_k_cu_f0e4f6a9_27144cuda3std6ranges3__45__cpo4swapE
	.align		8
        /*0058*/ 	.dword	_ZN39_INTERNAL_7b41770e_4_k_cu_f0e4f6a9_27144cuda3std6ranges3__45__cpo9iter_moveE
	.align		8
        /*0060*/ 	.dword	_ZN39_INTERNAL_7b41770e_4_k_cu_f0e4f6a9_27144cute7productE
	.align		8
        /*0068*/ 	.dword	_ZN39_INTERNAL_7b41770e_4_k_cu_f0e4f6a9_27144cute1_E
	.align		8
        /*0070*/ 	.dword	$str$27
	.align		8
        /*0078*/ 	.dword	$str$28
	.align		8
        /*0080*/ 	.dword	$str$29
	.align		8
        /*0088*/ 	.dword	$str$30


//--------------------- .text._ZN7cutlass13device_kernelINS_4conv6kernel13ConvUniversalINS1_16ConvProblemShapeILNS1_8OperatorE1ELi2EEENS1_10collective14CollectiveConvINS1_47MainloopSm100TmaUmmaWarpSpecializedImplicitGemmILS5_1ELi26ELi2ELi1ELi2EN4cute5tupleIJNSA_1CILi1EEESD_SD_EEEEENSB_IJNSC_ILi64EEESG_NSB_IJNSC_ILi32EEEEEEEEENS_6half_tESK_NSA_8TiledMMAINSA_8MMA_AtomIJNSA_20SM100_MMA_F16BF16_SSISK_SK_fLi64ELi64ELNSA_4UMMA5MajorE0ELSP_1ELNSO_7ScaleInE0ELSQ_0EEEEEENSA_6LayoutISE_NSB_IJNSC_ILi0EEESU_SU_EEEEENSB_IJNSA_10UnderscoreESX_SX_EEEEENS7_6detail27Sm100ImplicitGemmTileTraitsINSA_20SM90_TMA_LOAD_IM2COLENSA_14ComposedLayoutINSA_7SwizzleILi2ELi4ELi3EEENSA_18smem_ptr_flag_bitsILi16EEENST_INSB_IJNSC_ILi8EEESH_EEENSB_IJSH_SD_EEEEEEEvEENS11_INSA_13SM90_TMA_LOADENS13_INS14_ILi3ELi4ELi3EEES17_NST_INSB_IJSG_S18_EEENSB_IJSD_SG_EEEEEEEvEEEENS_8epilogue10collective18CollectiveEpilogueINS1M_23Sm100TmaWarpSpecializedILi3ELi2ELi16ELb1ELb0EEEJSJ_NSB_IJNST_ISG_SD_EENST_ISH_SD_EEEEESK_NSB_IJNSB_IJlllEEESD_SU_EEESK_S1V_NS1M_6fusion15FusionCallbacksIS1Q_NS1W_17LinearCombinationISK_fSK_fLNS_15FloatRoundStyleE2EEESJ_S1T_JEEENSA_5SM1004TMEM4LOAD26SM100_TMEM_LOAD_16dp256b4xES12_S1C_NSA_17SM75_U32x4_LDSM_NENSA_21SM90_TMA_STORE_IM2COLES1C_NSA_17SM90_U32x4_STSM_NENSA_39AutoVectorizingCopyWithAssumedAlignmentILi128EEEEEEvvEEEEvNT_6ParamsE --------------------------
	.section	.text._ZN7cutlass13device_kernelINS_4conv6kernel13ConvUniversalINS1_16ConvProblemShapeILNS1_8OperatorE1ELi2EEENS1_10collective14CollectiveConvINS1_47MainloopSm100TmaUmmaWarpSpecializedImplicitGemmILS5_1ELi26ELi2ELi1ELi2EN4cute5tupleIJNSA_1CILi1EEESD_SD_EEEEENSB_IJNSC_ILi64EEESG_NSB_IJNSC_ILi32EEEEEEEEENS_6half_tESK_NSA_8TiledMMAINSA_8MMA_AtomIJNSA_20SM100_MMA_F16BF16_SSISK_SK_fLi64ELi64ELNSA_4UMMA5MajorE0ELSP_1ELNSO_7ScaleInE0ELSQ_0EEEEEENSA_6LayoutISE_NSB_IJNSC_ILi0EEESU_SU_EEEEENSB_IJNSA_10UnderscoreESX_SX_EEEEENS7_6detail27Sm100ImplicitGemmTileTraitsINSA_20SM90_TMA_LOAD_IM2COLENSA_14ComposedLayoutINSA_7SwizzleILi2ELi4ELi3EEENSA_18smem_ptr_flag_bitsILi16EEENST_INSB_IJNSC_ILi8EEESH_EEENSB_IJSH_SD_EEEEEEEvEENS11_INSA_13SM90_TMA_LOADENS13_INS14_ILi3ELi4ELi3EEES17_NST_INSB_IJSG_S18_EEENSB_IJSD_SG_EEEEEEEvEEEENS_8epilogue10collective18CollectiveEpilogueINS1M_23Sm100TmaWarpSpecializedILi3ELi2ELi16ELb1ELb0EEEJSJ_NSB_IJNST_ISG_SD_EENST_ISH_SD_EEEEESK_NSB_IJNSB_IJlllEEESD_SU_EEESK_S1V_NS1M_6fusion15FusionCallbacksIS1Q_NS1W_17LinearCombinationISK_fSK_fLNS_15FloatRoundStyleE2EEESJ_S1T_JEEENSA_5SM1004TMEM4LOAD26SM100_TMEM_LOAD_16dp256b4xES12_S1C_NSA_17SM75_U32x4_LDSM_NENSA_21SM90_TMA_STORE_IM2COLES1C_NSA_17SM90_U32x4_STSM_NENSA_39AutoVectorizingCopyWithAssumedAlignmentILi128EEEEEEvvEEEEvNT_6ParamsE,"ax",@progbits
	.align	128
.text._ZN7cutlass13device_kernelINS_4conv6kernel13ConvUniversalINS1_16ConvProblemShapeILNS1_8OperatorE1ELi2EEENS1_10collective14CollectiveConvINS1_47MainloopSm100TmaUmmaWarpSpecializedImplicitGemmILS5_1ELi26ELi2ELi1ELi2EN4cute5tupleIJNSA_1CILi1EEESD_SD_EEEEENSB_IJNSC_ILi64EEESG_NSB_IJNSC_ILi32EEEEEEEEENS_6half_tESK_NSA_8TiledMMAINSA_8MMA_AtomIJNSA_20SM100_MMA_F16BF16_SSISK_SK_fLi64ELi64ELNSA_4UMMA5MajorE0ELSP_1ELNSO_7ScaleInE0ELSQ_0EEEEEENSA_6LayoutISE_NSB_IJNSC_ILi0EEESU_SU_EEEEENSB_IJNSA_10UnderscoreESX_SX_EEEEENS7_6detail27Sm100ImplicitGemmTileTraitsINSA_20SM90_TMA_LOAD_IM2COLENSA_14ComposedLayoutINSA_7SwizzleILi2ELi4ELi3EEENSA_18smem_ptr_flag_bitsILi16EEENST_INSB_IJNSC_ILi8EEESH_EEENSB_IJSH_SD_EEEEEEEvEENS11_INSA_13SM90_TMA_LOADENS13_INS14_ILi3ELi4ELi3EEES17_NST_INSB_IJSG_S18_EEENSB_IJSD_SG_EEEEEEEvEEEENS_8epilogue10collective18CollectiveEpilogueINS1M_23Sm100TmaWarpSpecializedILi3ELi2ELi16ELb1ELb0EEEJSJ_NSB_IJNST_ISG_SD_EENST_ISH_SD_EEEEESK_NSB_IJNSB_IJlllEEESD_SU_EEESK_S1V_NS1M_6fusion15FusionCallbacksIS1Q_NS1W_17LinearCombinationISK_fSK_fLNS_15FloatRoundStyleE2EEESJ_S1T_JEEENSA_5SM1004TMEM4LOAD26SM100_TMEM_LOAD_16dp256b4xES12_S1C_NSA_17SM75_U32x4_LDSM_NENSA_21SM90_TMA_STORE_IM2COLES1C_NSA_17SM90_U32x4_STSM_NENSA_39AutoVectorizingCopyWithAssumedAlignmentILi128EEEEEEvvEEEEvNT_6ParamsE:
        .type           _ZN7cutlass13device_kernelINS_4conv6kernel13ConvUniversalINS1_16ConvProblemShapeILNS1_8OperatorE1ELi2EEENS1_10collective14CollectiveConvINS1_47MainloopSm100TmaUmmaWarpSpecializedImplicitGemmILS5_1ELi26ELi2ELi1ELi2EN4cute5tupleIJNSA_1CILi1EEESD_SD_EEEEENSB_IJNSC_ILi64EEESG_NSB_IJNSC_ILi32EEEEEEEEENS_6half_tESK_NSA_8TiledMMAINSA_8MMA_AtomIJNSA_20SM100_MMA_F16BF16_SSISK_SK_fLi64ELi64ELNSA_4UMMA5MajorE0ELSP_1ELNSO_7ScaleInE0ELSQ_0EEEEEENSA_6LayoutISE_NSB_IJNSC_ILi0EEESU_SU_EEEEENSB_IJNSA_10UnderscoreESX_SX_EEEEENS7_6detail27Sm100ImplicitGemmTileTraitsINSA_20SM90_TMA_LOAD_IM2COLENSA_14ComposedLayoutINSA_7SwizzleILi2ELi4ELi3EEENSA_18smem_ptr_flag_bitsILi16EEENST_INSB_IJNSC_ILi8EEESH_EEENSB_IJSH_SD_EEEEEEEvEENS11_INSA_13SM90_TMA_LOADENS13_INS14_ILi3ELi4ELi3EEES17_NST_INSB_IJSG_S18_EEENSB_IJSD_SG_EEEEEEEvEEEENS_8epilogue10collective18CollectiveEpilogueINS1M_23Sm100TmaWarpSpecializedILi3ELi2ELi16ELb1ELb0EEEJSJ_NSB_IJNST_ISG_SD_EENST_ISH_SD_EEEEESK_NSB_IJNSB_IJlllEEESD_SU_EEESK_S1V_NS1M_6fusion15FusionCallbacksIS1Q_NS1W_17LinearCombinationISK_fSK_fLNS_15FloatRoundStyleE2EEESJ_S1T_JEEENSA_5SM1004TMEM4LOAD26SM100_TMEM_LOAD_16dp256b4xES12_S1C_NSA_17SM75_U32x4_LDSM_NENSA_21SM90_TMA_STORE_IM2COLES1C_NSA_17SM90_U32x4_STSM_NENSA_39AutoVectorizingCopyWithAssumedAlignmentILi128EEEEEEvvEEEEvNT_6ParamsE,@function
        .size           _ZN7cutlass13device_kernelINS_4conv6kernel13ConvUniversalINS1_16ConvProblemShapeILNS1_8OperatorE1ELi2EEENS1_10collective14CollectiveConvINS1_47MainloopSm100TmaUmmaWarpSpecializedImplicitGemmILS5_1ELi26ELi2ELi1ELi2EN4cute5tupleIJNSA_1CILi1EEESD_SD_EEEEENSB_IJNSC_ILi64EEESG_NSB_IJNSC_ILi32EEEEEEEEENS_6half_tESK_NSA_8TiledMMAINSA_8MMA_AtomIJNSA_20SM100_MMA_F16BF16_SSISK_SK_fLi64ELi64ELNSA_4UMMA5MajorE0ELSP_1ELNSO_7ScaleInE0ELSQ_0EEEEEENSA_6LayoutISE_NSB_IJNSC_ILi0EEESU_SU_EEEEENSB_IJNSA_10UnderscoreESX_SX_EEEEENS7_6detail27Sm100ImplicitGemmTileTraitsINSA_20SM90_TMA_LOAD_IM2COLENSA_14ComposedLayoutINSA_7SwizzleILi2ELi4ELi3EEENSA_18smem_ptr_flag_bitsILi16EEENST_INSB_IJNSC_ILi8EEESH_EEENSB_IJSH_SD_EEEEEEEvEENS11_INSA_13SM90_TMA_LOADENS13_INS14_ILi3ELi4ELi3EEES17_NST_INSB_IJSG_S18_EEENSB_IJSD_SG_EEEEEEEvEEEENS_8epilogue10collective18CollectiveEpilogueINS1M_23Sm100TmaWarpSpecializedILi3ELi2ELi16ELb1ELb0EEEJSJ_NSB_IJNST_ISG_SD_EENST_ISH_SD_EEEEESK_NSB_IJNSB_IJlllEEESD_SU_EEESK_S1V_NS1M_6fusion15FusionCallbacksIS1Q_NS1W_17LinearCombinationISK_fSK_fLNS_15FloatRoundStyleE2EEESJ_S1T_JEEENSA_5SM1004TMEM4LOAD26SM100_TMEM_LOAD_16dp256b4xES12_S1C_NSA_17SM75_U32x4_LDSM_NENSA_21SM90_TMA_STORE_IM2COLES1C_NSA_17SM90_U32x4_STSM_NENSA_39AutoVectorizingCopyWithAssumedAlignmentILi128EEEEEEvvEEEEvNT_6ParamsE,(.L_x_210 - _ZN7cutlass13device_kernelINS_4conv6kernel13ConvUniversalINS1_16ConvProblemShapeILNS1_8OperatorE1ELi2EEENS1_10collective14CollectiveConvINS1_47MainloopSm100TmaUmmaWarpSpecializedImplicitGemmILS5_1ELi26ELi2ELi1ELi2EN4cute5tupleIJNSA_1CILi1EEESD_SD_EEEEENSB_IJNSC_ILi64EEESG_NSB_IJNSC_ILi32EEEEEEEEENS_6half_tESK_NSA_8TiledMMAINSA_8MMA_AtomIJNSA_20SM100_MMA_F16BF16_SSISK_SK_fLi64ELi64ELNSA_4UMMA5MajorE0ELSP_1ELNSO_7ScaleInE0ELSQ_0EEEEEENSA_6LayoutISE_NSB_IJNSC_ILi0EEESU_SU_EEEEENSB_IJNSA_10UnderscoreESX_SX_EEEEENS7_6detail27Sm100ImplicitGemmTileTraitsINSA_20SM90_TMA_LOAD_IM2COLENSA_14ComposedLayoutINSA_7SwizzleILi2ELi4ELi3EEENSA_18smem_ptr_flag_bitsILi16EEENST_INSB_IJNSC_ILi8EEESH_EEENSB_IJSH_SD_EEEEEEEvEENS11_INSA_13SM90_TMA_LOADENS13_INS14_ILi3ELi4ELi3EEES17_NST_INSB_IJSG_S18_EEENSB_IJSD_SG_EEEEEEEvEEEENS_8epilogue10collective18CollectiveEpilogueINS1M_23Sm100TmaWarpSpecializedILi3ELi2ELi16ELb1ELb0EEEJSJ_NSB_IJNST_ISG_SD_EENST_ISH_SD_EEEEESK_NSB_IJNSB_IJlllEEESD_SU_EEESK_S1V_NS1M_6fusion15FusionCallbacksIS1Q_NS1W_17LinearCombinationISK_fSK_fLNS_15FloatRoundStyleE2EEESJ_S1T_JEEENSA_5SM1004TMEM4LOAD26SM100_TMEM_LOAD_16dp256b4xES12_S1C_NSA_17SM75_U32x4_LDSM_NENSA_21SM90_TMA_STORE_IM2COLES1C_NSA_17SM90_U32x4_STSM_NENSA_39AutoVectorizingCopyWithAssumedAlignmentILi128EEEEEEvvEEEEvNT_6ParamsE)
        .other          _ZN7cutlass13device_kernelINS_4conv6kernel13ConvUniversalINS1_16ConvProblemShapeILNS1_8OperatorE1ELi2EEENS1_10collective14CollectiveConvINS1_47MainloopSm100TmaUmmaWarpSpecializedImplicitGemmILS5_1ELi26ELi2ELi1ELi2EN4cute5tupleIJNSA_1CILi1EEESD_SD_EEEEENSB_IJNSC_ILi64EEESG_NSB_IJNSC_ILi32EEEEEEEEENS_6half_tESK_NSA_8TiledMMAINSA_8MMA_AtomIJNSA_20SM100_MMA_F16BF16_SSISK_SK_fLi64ELi64ELNSA_4UMMA5MajorE0ELSP_1ELNSO_7ScaleInE0ELSQ_0EEEEEENSA_6LayoutISE_NSB_IJNSC_ILi0EEESU_SU_EEEEENSB_IJNSA_10UnderscoreESX_SX_EEEEENS7_6detail27Sm100ImplicitGemmTileTraitsINSA_20SM90_TMA_LOAD_IM2COLENSA_14ComposedLayoutINSA_7SwizzleILi2ELi4ELi3EEENSA_18smem_ptr_flag_bitsILi16EEENST_INSB_IJNSC_ILi8EEESH_EEENSB_IJSH_SD_EEEEEEEvEENS11_INSA_13SM90_TMA_LOADENS13_INS14_ILi3ELi4ELi3EEES17_NST_INSB_IJSG_S18_EEENSB_IJSD_SG_EEEEEEEvEEEENS_8epilogue10collective18CollectiveEpilogueINS1M_23Sm100TmaWarpSpecializedILi3ELi2ELi16ELb1ELb0EEEJSJ_NSB_IJNST_ISG_SD_EENST_ISH_SD_EEEEESK_NSB_IJNSB_IJlllEEESD_SU_EEESK_S1V_NS1M_6fusion15FusionCallbacksIS1Q_NS1W_17LinearCombinationISK_fSK_fLNS_15FloatRoundStyleE2EEESJ_S1T_JEEENSA_5SM1004TMEM4LOAD26SM100_TMEM_LOAD_16dp256b4xES12_S1C_NSA_17SM75_U32x4_LDSM_NENSA_21SM90_TMA_STORE_IM2COLES1C_NSA_17SM90_U32x4_STSM_NENSA_39AutoVectorizingCopyWithAssumedAlignmentILi128EEEEEEvvEEEEvNT_6ParamsE,@"STO_CUDA_ENTRY STV_DEFAULT"
_ZN7cutlass13device_kernelINS_4conv6kernel13ConvUniversalINS1_16ConvProblemShapeILNS1_8OperatorE1ELi2EEENS1_10collective14CollectiveConvINS1_47MainloopSm100TmaUmmaWarpSpecializedImplicitGemmILS5_1ELi26ELi2ELi1ELi2EN4cute5tupleIJNSA_1CILi1EEESD_SD_EEEEENSB_IJNSC_ILi64EEESG_NSB_IJNSC_ILi32EEEEEEEEENS_6half_tESK_NSA_8TiledMMAINSA_8MMA_AtomIJNSA_20SM100_MMA_F16BF16_SSISK_SK_fLi64ELi64ELNSA_4UMMA5MajorE0ELSP_1ELNSO_7ScaleInE0ELSQ_0EEEEEENSA_6LayoutISE_NSB_IJNSC_ILi0EEESU_SU_EEEEENSB_IJNSA_10UnderscoreESX_SX_EEEEENS7_6detail27Sm100ImplicitGemmTileTraitsINSA_20SM90_TMA_LOAD_IM2COLENSA_14ComposedLayoutINSA_7SwizzleILi2ELi4ELi3EEENSA_18smem_ptr_flag_bitsILi16EEENST_INSB_IJNSC_ILi8EEESH_EEENSB_IJSH_SD_EEEEEEEvEENS11_INSA_13SM90_TMA_LOADENS13_INS14_ILi3ELi4ELi3EEES17_NST_INSB_IJSG_S18_EEENSB_IJSD_SG_EEEEEEEvEEEENS_8epilogue10collective18CollectiveEpilogueINS1M_23Sm100TmaWarpSpecializedILi3ELi2ELi16ELb1ELb0EEEJSJ_NSB_IJNST_ISG_SD_EENST_ISH_SD_EEEEESK_NSB_IJNSB_IJlllEEESD_SU_EEESK_S1V_NS1M_6fusion15FusionCallbacksIS1Q_NS1W_17LinearCombinationISK_fSK_fLNS_15FloatRoundStyleE2EEESJ_S1T_JEEENSA_5SM1004TMEM4LOAD26SM100_TMEM_LOAD_16dp256b4xES12_S1C_NSA_17SM75_U32x4_LDSM_NENSA_21SM90_TMA_STORE_IM2COLES1C_NSA_17SM90_U32x4_STSM_NENSA_39AutoVectorizingCopyWithAssumedAlignmentILi128EEEEEEvvEEEEvNT_6ParamsE:
[----:B------:R-:W1:Y:S01]  /*0000*/  LDC R1, c[0x0][0x37c] ;  /* 0x0000df00ff017b82 */ /* 0x000e620000000800 */
[----:B------:R-:W2:Y:S07]  /*0010*/  S2R R76, SR_TID.X ;  /* 0x00000000004c7919 */ /* 0x000eae0000002100 */
[----:B------:R-:W3:Y:S01]  /*0020*/  LDC.64 R2, c[0x0][0x890] ;  /* 0x00022400ff027b82 */ /* 0x000ee20000000a00 */
[----:B------:R-:W4:Y:S01]  /*0030*/  LDCU.64 UR50, c[0x0][0x358] ;  /* 0x00006b00ff3277ac */ /* 0x000f220008000a00 */
[----:B-1----:R-:W-:Y:S01]  /*0040*/  VIADD R1, R1, 0xfffffff8 ;  /* 0xfffffff801017836 */ /* 0x002fe20000000000 */
[----:B------:R-:W-:-:S02]  /*0050*/  PRMT R63, RZ, 0x7610, R63 ;  /* 0x00007610ff3f7816 */ /* 0x000fc4000000003f */
[----:B------:R-:W-:Y:S02]  /*0060*/  ELECT P2, URZ, PT ;  /* 0x0000000000ff782f */ /* 0x000fe40003840000 */
[----:B---3--:R-:W-:-:S04]  /*0070*/  ISETP.NE.U32.AND P0, PT, R2, RZ, PT ;  /* 0x000000ff0200720c */ /* 0x008fc80003f05070 */
[----:B------:R-:W-:Y:S02]  /*0080*/  ISETP.NE.AND.EX P0, PT, R3, RZ, PT, P0 ;  /* 0x000000ff0300720c */ /* 0x000fe40003f05300 */
[----:B--2---:R-:W-:-:S05]  /*0090*/  SHF.R.U32.HI R77, RZ, 0x5, R76 ;  /* 0x00000005ff4d7819 */ /* 0x004fca000001164c */
[----:B------:R-:W1:Y:S02]  /*00a0*/  SHFL.IDX PT, R0, R77, RZ, 0x1f ;  /* 0x00001fff4d007589 */ /* 0x000e6400000e0000 */
[----:B-1----:R-:W-:-:S04]  /*00b0*/  R2UR UR6, R0 ;  /* 0x00000000000672ca */ /* 0x002fc800000e0000 */
[----:B----4-:R-:W-:Y:S05]  /*00c0*/  @P0 BRA `(.L_x_0) ;  /* 0x00000000002c0947 */ /* 0x010fea0003800000 */
[----:B------:R-:W1:Y:S02]  /*00d0*/  LDCU.64 UR4, c[0x0][0x888] ;  /* 0x00011100ff0477ac */ /* 0x000e640008000a00 */
[----:B-1----:R-:W-:-:S04]  /*00e0*/  UISETP.NE.U32.AND UP0, UPT, UR4, URZ, UPT ;  /* 0x000000ff0400728c */ /* 0x002fc8000bf05070 */
[----:B------:R-:W-:-:S09]  /*00f0*/  UISETP.NE.AND.EX UP0, UPT, UR5, URZ, UPT, UP0 ;  /* 0x000000ff0500728c */ /* 0x000fd2000bf05300 */
[----:B------:R-:W-:Y:S05]  /*0100*/  BRA.U !UP0, `(.L_x_1) ;  /* 0x0000000108107547 */ /* 0x000fea000b800000 */
[----:B------:R-:W1:Y:S02]  /*0110*/  LDC.64 R4, c[0x0][0x888] ;  /* 0x00022200ff047b82 */ /* 0x000e640000000a00 */
[----:B-1----:R1:W5:Y:S01]  /*0120*/  LDG.E R35, desc[UR50][R4.64] ;  /* 0x0000003204237981 */ /* 0x002362000c1e1900 */
[----:B------:R-:W-:Y:S01]  /*0130*/  HFMA2 R63, -RZ, RZ, 0, 5.9604644775390625e-08 ;  /* 0x00000001ff3f7431 */ /* 0x000fe200000001ff */
[----:B------:R-:W-:Y:S05]  /*0140*/  BRA `(.L_x_0) ;  /* 0x00000000000c7947 */ /* 0x000fea0003800000 */
.L_x_1:
[----:B------:R-:W1:Y:S01]  /*0150*/  LDCU UR4, c[0x0][0x880] ;  /* 0x00011000ff0477ac */ /* 0x000e620008000800 */
[----:B------:R-:W-:Y:S01]  /*0160*/  HFMA2 R63, -RZ, RZ, 0, 5.9604644775390625e-08 ;  /* 0x00000001ff3f7431 */ /* 0x000fe200000001ff */
[----:B-1----:R-:W-:-:S07]  /*0170*/  MOV R35, UR4 ;  /* 0x0000000400237c02 */ /* 0x002fce0008000f00 */
.L_x_0:
[----:B------:R-:W2:Y:S02]  /*0180*/  LDCU.64 UR4, c[0x0][0x8b0] ;  /* 0x00011600ff0477ac */ /* 0x000ea40008000a00 */
[----:B--2---:R-:W-:-:S04]  /*0190*/  UISETP.NE.U32.AND UP0, UPT, UR4, URZ, UPT ;  /* 0x000000ff0400728c */ /* 0x004fc8000bf05070 */
[----:B------:R-:W-:-:S09]  /*01a0*/  UISETP.NE.AND.EX UP0, UPT, UR5, URZ, UPT, UP0 ;  /* 0x000000ff0500728c */ /* 0x000fd2000bf05300 */
[----:B------:R-:W-:Y:S05]  /*01b0*/  BRA.U UP0, `(.L_x_2) ;  /* 0x0000000100247547 */ /* 0x000fea000b800000 */
[----:B------:R-:W2:Y:S02]  /*01c0*/  LDCU.64 UR4, c[0x0][0x8a8] ;  /* 0x00011500ff0477ac */ /* 0x000ea40008000a00 */
[----:B--2---:R-:W-:-:S04]  /*01d0*/  UISETP.NE.U32.AND UP0, UPT, UR4, URZ, UPT ;  /* 0x000000ff0400728c */ /* 0x004fc8000bf05070 */
[----:B------:R-:W-:-:S09]  /*01e0*/  UISETP.NE.AND.EX UP0, UPT, UR5, URZ, UPT, UP0 ;  /* 0x000000ff0500728c */ /* 0x000fd2000bf05300 */
[----:B------:R-:W-:Y:S05]  /*01f0*/  BRA.U !UP0, `(.L_x_3) ;  /* 0x00000001080c7547 */ /* 0x000fea000b800000 */
[----:B-1----:R-:W1:Y:S02]  /*0200*/  LDC.64 R4, c[0x0][0x8a8] ;  /* 0x00022a00ff047b82 */ /* 0x002e640000000a00 */
[----:B-1----:R2:W5:Y:S01]  /*0210*/  LDG.E R33, desc[UR50][R4.64] ;  /* 0x0000003204217981 */ /* 0x002562000c1e1900 */
[----:B------:R-:W-:Y:S05]  /*0220*/  BRA `(.L_x_2) ;  /* 0x0000000000087947 */ /* 0x000fea0003800000 */
.L_x_3:
[----:B------:R-:W2:Y:S02]  /*0230*/  LDCU UR4, c[0x0][0x8a0] ;  /* 0x00011400ff0477ac */ /* 0x000ea40008000800 */
[----:B--2---:R-:W-:Y:S02]  /*0240*/  MOV R33, UR4 ;  /* 0x0000000400217c02 */ /* 0x004fe40008000f00 */
.L_x_2:
[----:B-12---:R-:W1:Y:S01]  /*0250*/  LDC.64 R4, c[0x0][0x888] ;  /* 0x00022200ff047b82 */ /* 0x006e620000000a00 */
[----:B------:R-:W-:Y:S01]  /*0260*/  IMAD.U32 R0, RZ, RZ, UR6 ;  /* 0x00000006ff007e24 */ /* 0x000fe2000f8e00ff */
[----:B------:R-:W-:Y:S01]  /*0270*/  ISETP.EQ.U32.AND P4, PT, R2, RZ, PT ;  /* 0x000000ff0200720c */ /* 0x000fe20003f82070 */
[----:B------:R-:W-:Y:S03]  /*0280*/  BSSY.RECONVERGENT B0, `(.L_x_4) ;  /* 0x0000012000007945 */ /* 0x000fe60003800200 */
[----:B------:R-:W-:Y:S02]  /*0290*/  ISETP.NE.OR P1, PT, R0, 0x1, !P2 ;  /* 0x000000010000780c */ /* 0x000fe40005725670 */
[----:B-1----:R-:W-:-:S04]  /*02a0*/  ISETP.NE.U32.AND P0, PT, R4, RZ, PT ;  /* 0x000000ff0400720c */ /* 0x002fc80003f05070 */
[----:B------:R-:W-:-:S13]  /*02b0*/  ISETP.NE.AND.EX P0, PT, R5, RZ, PT, P0 ;  /* 0x000000ff0500720c */ /* 0x000fda0003f05300 */
[----:B------:R-:W-:Y:S01]  /*02c0*/  VOTEU.ANY UP4, P0 ;  /* 0x0000000000ff7886 */ /* 0x000fe20000080100 */
[----:B------:R-:W-:Y:S02]  /*02d0*/  PLOP3.LUT P3, PT, PT, PT, UP4, 0x80, 0x8 ;  /* 0x000000000008781c */ /* 0x000fe40003f6f048 */
[----:B------:R-:W-:Y:S02]  /*02e0*/  ISETP.NE.OR P0, PT, R0, 0x3, !P2 ;  /* 0x000000030000780c */ /* 0x000fe40005705670 */
[----:B------:R-:W-:-:S04]  /*02f0*/  ISETP.EQ.OR.EX P5, PT, R3, RZ, !P3, P4 ;  /* 0x000000ff0300720c */ /* 0x000fc80005fa2740 */
[----:B------:R-:W-:Y:S01]  /*0300*/  P2R R78, PR, RZ, 0x20 ;  /* 0x00000020ff4e7803 */ /* 0x000fe20000000000 */
[----:B------:R-:W-:Y:S05]  /*0310*/  @P1 BRA `(.L_x_5) ;  /* 0x0000000000201947 */ /* 0x000fea0003800000 */
[----:B------:R-:W1:Y:S02]  /*0320*/  LDCU.64 UR4, c[0x0][0x348] ;  /* 0x00006900ff0477ac */ /* 0x000e640008000a00 */
[----:B-1----:R-:W-:Y:S02]  /*0330*/  UIADD3 UR8, UP1, UPT, UR4, 0x80, URZ ;  /* 0x0000008004087890 */ /* 0x002fe4000ff3e0ff */
[----:B------:R-:W-:Y:S02]  /*0340*/  UIADD3 UR4, UP0, UPT, UR4, 0x180, URZ ;  /* 0x0000018004047890 */ /* 0x000fe4000ff1e0ff */
[----:B------:R-:W-:Y:S02]  /*0350*/  UIADD3.X UR9, UPT, UPT, URZ, UR5, URZ, UP1, !UPT ;  /* 0x00000005ff097290 */ /* 0x000fe40008ffe4ff */
[----:B------:R-:W-:-:S07]  /*0360*/  UIADD3.X UR5, UPT, UPT, URZ, UR5, URZ, UP0, !UPT ;  /* 0x00000005ff057290 */ /* 0x000fce00087fe4ff */
[----:B------:R1:W-:Y:S02]  /*0370*/  UTMACCTL.PF [UR8] ;  /* 0x00000000080079b9 */ /* 0x0003e40008040000 */
[----:B------:R1:W-:Y:S02]  /*0380*/  UTMACCTL.PF [UR4] ;  /* 0x00000000040079b9 */ /* 0x0003e40008040000 */
[----:B-1----:R-:W-:Y:S01]  /*0390*/  NOP ;  /* 0x0000000000007918 */ /* 0x002fe20000000000 */
.L_x_5:
[----:B------:R-:W-:Y:S05]  /*03a0*/  BSYNC.RECONVERGENT B0 ;  /* 0x0000000000007941 */ /* 0x000fea0003800200 */
.L_x_4:
[----:B------:R-:W-:Y:S04]  /*03b0*/  BSSY.RECONVERGENT B0, `(.L_x_6) ;  /* 0x000000a000007945 */ /* 0x000fe80003800200 */
        /* <DEDUP_REMOVED lines=9> */
.L_x_7:
[----:B------:R-:W-:Y:S05]  /*0450*/  BSYNC.RECONVERGENT B0 ;  /* 0x0000000000007941 */ /* 0x000fea0003800200 */
.L_x_6:
[----:B------:R-:W-:Y:S01]  /*0460*/  UPLOP3.LUT UP1, UPT, UPT, UPT, UPT, 0x80, 0x8 ;  /* 0x000000000008789c */ /* 0x000fe20003f2f070 */
[----:B------:R-:W-:Y:S10]  /*0470*/  @!P5 BRA `(.L_x_8) ;  /* 0x000000000024d947 */ /* 0x000ff40003800000 */
[----:B------:R-:W-:Y:S01]  /*0480*/  ISETP.NE.U32.AND P1, PT, R2, RZ, PT ;  /* 0x000000ff0200720c */ /* 0x000fe20003f25070 */
[----:B------:R-:W-:Y:S01]  /*0490*/  USEL UR4, URZ, 0xffffffff, UP4 ;  /* 0xffffffffff047887 */ /* 0x000fe2000a000000 */
[----:B-----5:R-:W-:Y:S02]  /*04a0*/  FSETP.NEU.AND P0, PT, R35, RZ, PT ;  /* 0x000000ff2300720b */ /* 0x020fe40003f0d000 */
[----:B------:R-:W-:-:S11]  /*04b0*/  ISETP.NE.AND.EX P1, PT, R3, RZ, PT, P1 ;  /* 0x000000ff0300720c */ /* 0x000fd60003f25310 */
[----:B------:R-:W-:Y:S02]  /*04c0*/  VOTEU.ANY UP0, P0 ;  /* 0x0000000000ff7886 */ /* 0x000fe40000000100 */
[----:B------:R-:W-:-:S05]  /*04d0*/  VOTEU.ANY UP1, P1 ;  /* 0x0000000000ff7886 */ /* 0x000fca0000820100 */
[----:B------:R-:W-:-:S04]  /*04e0*/  @!UP1 USEL UR4, URZ, 0xffffffff, UP0 ;  /* 0xffffffffff049887 */ /* 0x000fc80008000000 */
[----:B------:R-:W-:-:S04]  /*04f0*/  ULOP3.LUT UR4, UR4, 0x1, URZ, 0xc0, !UPT ;  /* 0x0000000104047892 */ /* 0x000fc8000f8ec0ff */
[----:B------:R-:W-:-:S11]  /*0500*/  UISETP.NE.U32.AND UP1, UPT, UR4, 0x1, UPT ;  /* 0x000000010400788c */ /* 0x000fd6000bf25070 */
.L_x_8:
[----:B------:R-:W1:Y:S01]  /*0510*/  SHFL.IDX PT, R2, R77, RZ, 0x1f ;  /* 0x00001fff4d027589 */ /* 0x000e6200000e0000 */
[----:B------:R-:W-:-:S04]  /*0520*/  UISETP.NE.AND UP0, UPT, UR6, 0x2, UPT ;  /* 0x000000020600788c */ /* 0x000fc8000bf05270 */
[----:B------:R-:W-:Y:S01]  /*0530*/  USEL UR15, URZ, 0x1, UP0 ;  /* 0x00000001ff0f7887 */ /* 0x000fe20008000000 */
[----:B-1----:R-:W-:-:S13]  /*0540*/  ISETP.NE.AND P0, PT, R2, RZ, PT ;  /* 0x000000ff0200720c */ /* 0x002fda0003f05270 */
[----:B------:R-:W-:Y:S05]  /*0550*/  @P0 BRA `(.L_x_9) ;  /* 0x0000000400040947 */ /* 0x000fea0003800000 */
[----:B------:R-:W-:Y:S01]  /*0560*/  ELECT P0, URZ, PT ;  /* 0x0000000000ff782f */ /* 0x000fe20003800000 */
[----:B------:R-:W-:-:S12]  /*0570*/  BSSY.RECONVERGENT B0, `(.L_x_9) ;  /* 0x000003f000007945 */ /* 0x000fd80003800200 */
[----:B------:R-:W-:Y:S05]  /*0580*/  @!P0 BRA `(.L_x_10) ;  /* 0x0000000000f48947 */ /* 0x000fea0003800000 */
[----:B------:R-:W1:Y:S01]  /*0590*/  S2UR UR5, SR_CgaCtaId ;  /* 0x00000000000579c3 */ /* 0x000e620000008800 */
[----:B------:R-:W-:Y:S01]  /*05a0*/  UMOV UR7, 0x400 ;  /* 0x0000040000077882 */ /* 0x000fe20000000000 */
[----:B------:R-:W-:Y:S02]  /*05b0*/  UMOV UR4, 0x1 ;  /* 0x0000000100047882 */ /* 0x000fe40000000000 */
[----:B------:R-:W-:-:S04]  /*05c0*/  UIADD3 UR8, UPT, UPT, -UR4, 0x100000, URZ ;  /* 0x0010000004087890 */ /* 0x000fc8000fffe1ff */
[----:B------:R-:W-:Y:S02]  /*05d0*/  USHF.L.U32 UR9, UR8, 0xb, URZ ;  /* 0x0000000b08097899 */ /* 0x000fe400080006ff */
[----:B------:R-:W-:Y:S02]  /*05e0*/  USHF.L.U32 UR8, UR8, 0x1, URZ ;  /* 0x0000000108087899 */ /* 0x000fe400080006ff */
[----:B-1----:R-:W-:Y:S01]  /*05f0*/  ULEA UR5, UR5, UR7, 0x18 ;  /* 0x0000000705057291 */ /* 0x002fe2000f8ec0ff */
[----:B------:R-:W1:Y:S11]  /*0600*/  FENCE.VIEW.ASYNC.S ;  /* 0x00000000000073c6 */ /* 0x000e760000000000 */
[----:B-1----:R1:W2:Y:S01]  /*0610*/  SYNCS.EXCH.64 URZ, [UR5], UR8 ;  /* 0x0000000805ff75b2 */ /* 0x0022a20008000100 */
[----:B------:R1:W3:Y:S01]  /*0620*/  SYNCS.EXCH.64 URZ, [UR5+0xd0], UR8 ;  /* 0x0000d00805ff75b2 */ /* 0x0002e20008000100 */
[----:B------:R1:W4:Y:S01]  /*0630*/  SYNCS.EXCH.64 URZ, [UR5+0x8], UR8 ;  /* 0x0000080805ff75b2 */ /* 0x0003220008000100 */
[----:B------:R1:W1:Y:S01]  /*0640*/  SYNCS.EXCH.64 URZ, [UR5+0xd8], UR8 ;  /* 0x0000d80805ff75b2 */ /* 0x0002620008000100 */
        /* <DEDUP_REMOVED lines=48> */
[----:B--234-:R-:W-:Y:S01]  /*0950*/  NOP ;  /* 0x0000000000007918 */ /* 0x01cfe20000000000 */
.L_x_10:
[----:B-1----:R-:W-:Y:S05]  /*0960*/  BSYNC.RECONVERGENT B0 ;  /* 0x0000000000007941 */ /* 0x002fea0003800200 */
.L_x_9:
[----:B------:R-:W1:Y:S01]  /*0970*/  SHFL.IDX PT, R2, R77, RZ, 0x1f ;  /* 0x00001fff4d027589 */ /* 0x000e6200000e0000 */
[----:B------:R-:W-:Y:S01]  /*0980*/  NOP ;  /* 0x0000000000007918 */ /* 0x000fe20000000000 */
[----:B-1----:R-:W-:-:S13]  /*0990*/  ISETP.NE.AND P0, PT, R2, 0x1, PT ;  /* 0x000000010200780c */ /* 0x002fda0003f05270 */
[----:B------:R-:W-:Y:S05]  /*09a0*/  @P0 BRA `(.L_x_11) ;  /* 0x0000000000500947 */ /* 0x000fea0003800000 */
[----:B------:R-:W1:Y:S01]  /*09b0*/  S2UR UR7, SR_CgaCtaId ;  /* 0x00000000000779c3 */ /* 0x000e620000008800 */
[----:B------:R-:W-:Y:S01]  /*09c0*/  UMOV UR8, 0x400 ;  /* 0x0000040000087882 */ /* 0x000fe20000000000 */
[----:B------:R-:W-:Y:S01]  /*09d0*/  UMOV UR5, 0x20 ;  /* 0x0000002000057882 */ /* 0x000fe20000000000 */
[----:B------:R-:W-:Y:S01]  /*09e0*/  UMOV UR4, 0x80 ;  /* 0x0000008000047882 */ /* 0x000fe20000000000 */
[----:B------:R-:W-:Y:S01]  /*09f0*/  ELECT P0, URZ, PT ;  /* 0x0000000000ff782f */ /* 0x000fe20003800000 */
[----:B-1----:R-:W-:Y:S02]  /*0a00*/  ULEA UR7, UR7, UR8, 0x18 ;  /* 0x0000000807077291 */ /* 0x002fe4000f8ec0ff */
[----:B------:R-:W-:-:S04]  /*0a10*/  UIADD3 UR8, UPT, UPT, -UR5, 0x100000, URZ ;  /* 0x0010000005087890 */ /* 0x000fc8000fffe1ff */
[----:B------:R-:W-:Y:S02]  /*0a20*/  USHF.L.U32 UR9, UR8, 0xb, URZ ;  /* 0x0000000b08097899 */ /* 0x000fe400080006ff */
[----:B------:R-:W-:Y:S02]  /*0a30*/  USHF.L.U32 UR8, UR8, 0x1, URZ ;  /* 0x0000000108087899 */ /* 0x000fe400080006ff */
[----:B------:R-:W-:-:S04]  /*0a40*/  UIADD3 UR4, UPT, UPT, -UR4, 0x100000, URZ ;  /* 0x0010000004047890 */ /* 0x000fc8000fffe1ff */
[----:B------:R-:W-:Y:S02]  /*0a50*/  USHF.L.U32 UR5, UR4, 0xb, URZ ;  /* 0x0000000b04057899 */ /* 0x000fe400080006ff */
[----:B------:R-:W-:Y:S01]  /*0a60*/  USHF.L.U32 UR4, UR4, 0x1, URZ ;  /* 0x0000000104047899 */ /* 0x000fe200080006ff */
[----:B------:R-:W1:Y:S03]  /*0a70*/  FENCE.VIEW.ASYNC.S ;  /* 0x00000000000073c6 */ /* 0x000e660000000000 */
[----:B-1----:R1:W2:Y:S08]  /*0a80*/  SYNCS.EXCH.64 URZ, [UR7+0x1a0], UR8 ;  /* 0x0001a00807ff75b2 */ /* 0x0022b00008000100 */
[----:B------:R1:W3:Y:S01]  /*0a90*/  SYNCS.EXCH.64 URZ, [UR7+0x1b8], UR4 ;  /* 0x0001b80407ff75b2 */ /* 0x0002e20008000100 */
[----:B------:R1:W4:Y:S01]  /*0aa0*/  SYNCS.EXCH.64 URZ, [UR7+0x1a8], UR8 ;  /* 0x0001a80807ff75b2 */ /* 0x0003220008000100 */
[----:B------:R1:W1:Y:S01]  /*0ab0*/  SYNCS.EXCH.64 URZ, [UR7+0x1c0], UR4 ;  /* 0x0001c00407ff75b2 */ /* 0x0002620008000100 */
[----:B------:R1:W1:Y:S01]  /*0ac0*/  SYNCS.EXCH.64 URZ, [UR7+0x1b0], UR8 ;  /* 0x0001b00807ff75b2 */ /* 0x0002620008000100 */
[----:B------:R1:W1:Y:S01]  /*0ad0*/  SYNCS.EXCH.64 URZ, [UR7+0x1c8], UR4 ;  /* 0x0001c80407ff75b2 */ /* 0x0002620008000100 */
[----:B------:R-:W-:Y:S01]  /*0ae0*/  NOP ;  /* 0x0000000000007918 */ /* 0x000fe20000000000 */
.L_x_11:
[----:B------:R-:W2:Y:S01]  /*0af0*/  SHFL.IDX PT, R2, R77, RZ, 0x1f ;  /* 0x00001fff4d027589 */ /* 0x000ea200000e0000 */
[----:B------:R-:W-:Y:S01]  /*0b00*/  NOP ;  /* 0x0000000000007918 */ /* 0x000fe20000000000 */
[----:B--2---:R-:W-:-:S13]  /*0b10*/  ISETP.NE.AND P0, PT, R2, 0x3, PT ;  /* 0x000000030200780c */ /* 0x004fda0003f05270 */
[----:B------:R-:W-:Y:S05]  /*0b20*/  @P0 BRA `(.L_x_12) ;  /* 0x0000000000300947 */ /* 0x000fea0003800000 */
[----:B-1----:R-:W1:Y:S01]  /*0b30*/  S2UR UR5, SR_CgaCtaId ;  /* 0x00000000000579c3 */ /* 0x002e620000008800 */
[----:B------:R-:W-:Y:S01]  /*0b40*/  UMOV UR7, 0x400 ;  /* 0x0000040000077882 */ /* 0x000fe20000000000 */
[----:B------:R-:W-:Y:S01]  /*0b50*/  UMOV UR4, 0x20 ;  /* 0x0000002000047882 */ /* 0x000fe20000000000 */
[----:B------:R-:W-:Y:S01]  /*0b60*/  ELECT P0, URZ, PT ;  /* 0x0000000000ff782f */ /* 0x000fe20003800000 */
[----:B------:R-:W-:-:S04]  /*0b70*/  UIADD3 UR8, UPT, UPT, -UR4, 0x100000, URZ ;  /* 0x0010000004087890 */ /* 0x000fc8000fffe1ff */
[----:B------:R-:W-:Y:S02]  /*0b80*/  USHF.L.U32 UR9, UR8, 0xb, URZ ;  /* 0x0000000b08097899 */ /* 0x000fe400080006ff */
[----:B------:R-:W-:Y:S02]  /*0b90*/  USHF.L.U32 UR8, UR8, 0x1, URZ ;  /* 0x0000000108087899 */ /* 0x000fe400080006ff */
[----:B-1----:R-:W-:Y:S01]  /*0ba0*/  ULEA UR5, UR5, UR7, 0x18 ;  /* 0x0000000705057291 */ /* 0x002fe2000f8ec0ff */
[----:B------:R-:W1:Y:S11]  /*0bb0*/  FENCE.VIEW.ASYNC.S ;  /* 0x00000000000073c6 */ /* 0x000e760000000000 */
[----:B-1----:R2:W1:Y:S01]  /*0bc0*/  SYNCS.EXCH.64 URZ, [UR5+0x1d0], UR8 ;  /* 0x0001d00805ff75b2 */ /* 0x0024620008000100 */
[----:B------:R2:W1:Y:S02]  /*0bd0*/  SYNCS.EXCH.64 URZ, [UR5+0x1d8], UR8 ;  /* 0x0001d80805ff75b2 */ /* 0x0004640008000100 */
[----:B--2---:R-:W-:Y:S01]  /*0be0*/  NOP ;  /* 0x0000000000007918 */ /* 0x004fe20000000000 */
.L_x_12:
[----:B------:R-:W2:Y:S01]  /*0bf0*/  SHFL.IDX PT, R2, R77, RZ, 0x1f ;  /* 0x00001fff4d027589 */ /* 0x000ea200000e0000 */
[----:B------:R-:W-:Y:S01]  /*0c00*/  NOP ;  /* 0x0000000000007918 */ /* 0x000fe20000000000 */
[----:B--2---:R-:W-:-:S13]  /*0c10*/  ISETP.NE.AND P0, PT, R2, 0x4, PT ;  /* 0x000000040200780c */ /* 0x004fda0003f05270 */
[----:B------:R-:W-:Y:S05]  /*0c20*/  @P0 BRA `(.L_x_13) ;  /* 0x0000000000440947 */ /* 0x000fea0003800000 */
[----:B-1----:R-:W1:Y:S01]  /*0c30*/  S2UR UR5, SR_CgaCtaId ;  /* 0x00000000000579c3 */ /* 0x002e620000008800 */
[----:B------:R-:W-:Y:S01]  /*0c40*/  UMOV UR8, 0x100 ;  /* 0x0000010000087882 */ /* 0x000fe20000000000 */
[----:B------:R-:W-:Y:S01]  /*0c50*/  UMOV UR7, 0x400 ;  /* 0x0000040000077882 */ /* 0x000fe20000000000 */
[----:B------:R-:W-:Y:S01]  /*0c60*/  USEL UR8, UR8, 0xe0, UP1 ;  /* 0x000000e008087887 */ /* 0x000fe20008800000 */
[----:B------:R-:W-:Y:S01]  /*0c70*/  UMOV UR4, 0x1 ;  /* 0x0000000100047882 */ /* 0x000fe20000000000 */
[----:B------:R-:W-:Y:S01]  /*0c80*/  ELECT P0, URZ, PT ;  /* 0x0000000000ff782f */ /* 0x000fe20003800000 */
[----:B------:R-:W-:-:S04]  /*0c90*/  UIADD3 UR10, UPT, UPT, -UR4, 0x100000, URZ ;  /* 0x00100000040a7890 */ /* 0x000fc8000fffe1ff */
[----:B------:R-:W-:Y:S02]  /*0ca0*/  USHF.L.U32 UR11, UR10, 0xb, URZ ;  /* 0x0000000b0a0b7899 */ /* 0x000fe400080006ff */
[----:B------:R-:W-:Y:S02]  /*0cb0*/  USHF.L.U32 UR10, UR10, 0x1, URZ ;  /* 0x000000010a0a7899 */ /* 0x000fe400080006ff */
        /* <DEDUP_REMOVED lines=8> */
.L_x_13:
[----:B------:R-:W2:Y:S01]  /*0d40*/  SHFL.IDX PT, R2, R77, RZ, 0x1f ;  /* 0x00001fff4d027589 */ /* 0x000ea200000e0000 */
[----:B------:R-:W-:Y:S01]  /*0d50*/  NOP ;  /* 0x0000000000007918 */ /* 0x000fe20000000000 */
[----:B--2---:R-:W-:-:S13]  /*0d60*/  ISETP.NE.AND P0, PT, R2, 0x5, PT ;  /* 0x000000050200780c */ /* 0x004fda0003f05270 */
[----:B------:R-:W-:Y:S05]  /*0d70*/  @P0 BRA `(.L_x_14) ;  /* 0x0000000000480947 */ /* 0x000fea0003800000 */
[----:B-1----:R-:W1:Y:S01]  /*0d80*/  S2UR UR7, SR_CgaCtaId ;  /* 0x00000000000779c3 */ /* 0x002e620000008800 */
        /* <DEDUP_REMOVED lines=12> */
[----:B-1----:R2:W1:Y:S08]  /*0e50*/  SYNCS.EXCH.64 URZ, [UR7+0x1f0], UR8 ;  /* 0x0001f00807ff75b2 */ /* 0x0024700008000100 */
[----:B------:R2:W1:Y:S01]  /*0e60*/  SYNCS.EXCH.64 URZ, [UR7+0x200], UR4 ;  /* 0x0002000407ff75b2 */ /* 0x0004620008000100 */
[----:B------:R2:W1:Y:S01]  /*0e70*/  SYNCS.EXCH.64 URZ, [UR7+0x1f8], UR8 ;  /* 0x0001f80807ff75b2 */ /* 0x0004620008000100 */
[----:B------:R2:W1:Y:S02]  /*0e80*/  SYNCS.EXCH.64 URZ, [UR7+0x208], UR4 ;  /* 0x0002080407ff75b2 */ /* 0x0004640008000100 */
[----:B--2---:R-:W-:Y:S01]  /*0e90*/  NOP ;  /* 0x0000000000007918 */ /* 0x004fe20000000000 */
.L_x_14:
[----:B-1----:R-:W1:Y:S01]  /*0ea0*/  S2UR UR8, SR_CTAID.X ;  /* 0x00000000000879c3 */ /* 0x002e620000002500 */
[----:B------:R-:W-:-:S05]  /*0eb0*/  CS2R.32 R64, SR_CgaSize ;  /* 0x0000000000407805 */ /* 0x000fca0000008a00 */
[----:B------:R-:W-:-:S05]  /*0ec0*/  IMAD R64, R64, -0xa0, RZ ;  /* 0xffffff6040407824 */ /* 0x000fca00078e02ff */
[----:B------:R-:W-:-:S14]  /*0ed0*/  R2UR UR7, R64 ;  /* 0x00000000400772ca */ /* 0x000fdc00000e0000 */
[----:B------:R-:W2:Y:S01]  /*0ee0*/  LDCU UR7, c[0x0][UR7+0x2b0] ;  /* 0x00005600070777ac */ /* 0x000ea20008000800 */
[----:B------:R-:W1:Y:S01]  /*0ef0*/  S2R R19, SR_CTAID.Z ;  /* 0x0000000000137919 */ /* 0x000e620000002700 */
[----:B------:R-:W-:Y:S01]  /*0f00*/  NOP ;  /* 0x0000000000007918 */ /* 0x000fe20000000000 */
[----:B------:R-:W-:-:S05]  /*0f10*/  CS2R.32 R64, SR_CgaSize ;  /* 0x0000000000407805 */ /* 0x000fca0000008a00 */
[----:B------:R-:W-:-:S05]  /*0f20*/  IMAD R64, R64, -0xa0, RZ ;  /* 0xffffff6040407824 */ /* 0x000fca00078e02ff */
[----:B------:R-:W-:-:S14]  /*0f30*/  R2UR UR4, R64 ;  /* 0x00000000400472ca */ /* 0x000fdc00000e0000 */
[----:B------:R-:W3:Y:S01]  /*0f40*/  LDCU UR4, c[0x0][UR4+0x2b4] ;  /* 0x00005680040477ac */ /* 0x000ee20008000800 */
[----:B------:R-:W4:Y:S08]  /*0f50*/  S2UR UR5, SR_CTAID.Y ;  /* 0x00000000000579c3 */ /* 0x000f300000002600 */
[----:B------:R-:W3:Y:S01]  /*0f60*/  LDC R9, c[0x0][0xb24] ;  /* 0x0002c900ff097b82 */ /* 0x000ee20000000800 */
[----:B-1----:R-:W-:-:S02]  /*0f70*/  I2FP.F32.U32 R4, UR8 ;  /* 0x0000000800047c45 */ /* 0x002fc40008201000 */
[----:B------:R-:W-:-:S05]  /*0f80*/  CS2R.32 R5, SR_CgaSize ;  /* 0x0000000000057805 */ /* 0x000fca0000008a00 */
[----:B------:R-:W-:-:S06]  /*0f90*/  IMAD R5, R5, -0xa0, RZ ;  /* 0xffffff6005057824 */ /* 0x000fcc00078e02ff */
[----:B------:R-:W1:Y:S01]  /*0fa0*/  LDC R5, c[0x0][R5+0x2a0] ;  /* 0x0000a80005057b82 */ /* 0x000e620000000800 */
[----:B------:R-:W-:Y:S01]  /*0fb0*/  MOV R45, UR8 ;  /* 0x00000008002d7c02 */ /* 0x000fe20008000f00 */
[----:B--2---:R-:W-:Y:S01]  /*0fc0*/  FMUL R4, R4, UR7 ;  /* 0x0000000704047c20 */ /* 0x004fe20008400000 */
[----:B----4-:R-:W-:Y:S02]  /*0fd0*/  I2FP.F32.U32 R2, UR5 ;  /* 0x0000000500027c45 */ /* 0x010fe40008201000 */
[----:B------:R-:W-:-:S05]  /*0fe0*/  CS2R.32 R3, SR_CgaSize ;  /* 0x0000000000037805 */ /* 0x000fca0000008a00 */
[----:B------:R-:W-:-:S06]  /*0ff0*/  IMAD R3, R3, -0xa0, RZ ;  /* 0xffffff6003037824 */ /* 0x000fcc00078e02ff */
[----:B------:R-:W2:Y:S01]  /*1000*/  LDC R3, c[0x0][R3+0x2a4] ;  /* 0x0000a90003037b82 */ /* 0x000ea20000000800 */
[----:B------:R-:W4:Y:S01]  /*1010*/  F2I.U32.TRUNC.NTZ R64, R4 ;  /* 0x0000000400407305 */ /* 0x000f22000020f000 */
[----:B------:R-:W-:Y:S01]  /*1020*/  MOV R18, UR5 ;  /* 0x0000000500127c02 */ /* 0x000fe20008000f00 */
[----:B---3--:R-:W-:-:S05]  /*1030*/  FMUL R2, R2, UR4 ;  /* 0x0000000402027c20 */ /* 0x008fca0008400000 */
[----:B------:R-:W-:Y:S01]  /*1040*/  BAR.SYNC.DEFER_BLOCKING 0x0 ;  /* 0x0000000000007b1d */ /* 0x000fe20000010000 */
[----:B------:R-:W-:-:S05]  /*1050*/  ISETP.GE.AND P0, PT, R9, 0x1, PT ;  /* 0x000000010900780c */ /* 0x000fca0003f06270 */
[----:B------:R-:W3:Y:S01]  /*1060*/  F2I.U32.TRUNC.NTZ R62, R2 ;  /* 0x00000002003e7305 */ /* 0x000ee2000020f000 */
[----:B----4-:R-:W-:-:S05]  /*1070*/  IADD3 R64, PT, PT, -R64, RZ, RZ ;  /* 0x000000ff40407210 */ /* 0x010fca0007ffe1ff */
[----:B-1----:R-:W-:Y:S01]  /*1080*/  IMAD R64, R5, R64, UR8 ;  /* 0x0000000805407e24 */ /* 0x002fe2000f8e0240 */
[----:B---3--:R-:W-:-:S05]  /*1090*/  IADD3 R62, PT, PT, -R62, RZ, RZ ;  /* 0x000000ff3e3e7210 */ /* 0x008fca0007ffe1ff */
[----:B--2---:R-:W-:Y:S01]  /*10a0*/  IMAD R62, R3, R62, UR5 ;  /* 0x00000005033e7e24 */ /* 0x004fe2000f8e023e */
[----:B------:R-:W-:Y:S06]  /*10b0*/  @!P0 BRA `(.L_x_15) ;  /* 0x0000000000b88947 */ /* 0x000fec0003800000 */
[----:B------:R-:W1:Y:S01]  /*10c0*/  LDC.64 R4, c[0x0][0xb18] ;  /* 0x0002c600ff047b82 */ /* 0x000e620000000a00 */
[----:B------:R-:W-:-:S07]  /*10d0*/  ISETP.NE.AND P0, PT, R9, 0x1, PT ;  /* 0x000000010900780c */ /* 0x000fce0003f05270 */
[----:B------:R-:W2:Y:S08]  /*10e0*/  LDC R10, c[0x0][0xb0c] ;  /* 0x0002c300ff0a7b82 */ /* 0x000eb00000000800 */
[----:B------:R-:W3:Y:S08]  /*10f0*/  LDC R11, c[0x0][0x370] ;  /* 0x0000dc00ff0b7b82 */ /* 0x000ef00000000800 */
[----:B------:R-:W4:Y:S01]  /*1100*/  LDC R12, c[0x0][0x374] ;  /* 0x0000dd00ff0c7b82 */ /* 0x000f220000000800 */
[----:B-1----:R-:W-:-:S07]  /*1110*/  ISETP.NE.AND P1, PT, R4, 0x1, PT ;  /* 0x000000010400780c */ /* 0x002fce0003f25270 */
[----:B------:R-:W3:Y:S01]  /*1120*/  LDC.64 R6, c[0x0][0xb10] ;  /* 0x0002c400ff067b82 */ /* 0x000ee20000000a00 */
[----:B--2---:R-:W-:-:S07]  /*1130*/  ISETP.NE.AND P3, PT, R10, 0x1, PT ;  /* 0x000000010a00780c */ /* 0x004fce0003f65270 */
[----:B------:R-:W1:Y:S08]  /*1140*/  LDC R8, c[0x0][0xb20] ;  /* 0x0002c800ff087b82 */ /* 0x000e700000000800 */
[----:B------:R-:W2:Y:S01]  /*1150*/  LDC.64 R2, c[0x0][0xb28] ;  /* 0x0002ca00ff027b82 */ /* 0x000ea20000000a00 */
[----:B----4-:R-:W-:-:S04]  /*1160*/  IMAD.HI.U32 R13, R12, R5, RZ ;  /* 0x000000050c0d7227 */ /* 0x010fc800078e00ff */
[----:B------:R-:W-:-:S04]  /*1170*/  IMAD.HI.U32 R5, R18, R5, RZ ;  /* 0x0000000512057227 */ /* 0x000fc800078e00ff */
[----:B---3--:R-:W-:-:S04]  /*1180*/  IMAD.HI.U32 R14, R11, R6, RZ ;  /* 0x000000060b0e7227 */ /* 0x008fc800078e00ff */
[C---:B------:R-:W-:Y:S01]  /*1190*/  IMAD.HI.U32 R16, R45.reuse, R6, RZ ;  /* 0x000000062d107227 */ /* 0x040fe200078e00ff */
[-C--:B------:R-:W-:Y:S02]  /*11a0*/  @P3 SHF.R.U32.HI R11, RZ, R7.reuse, R14 ;  /* 0x00000007ff0b3219 */ /* 0x080fe4000001160e */
[-C--:B-1----:R-:W-:Y:S02]  /*11b0*/  @P1 SHF.R.U32.HI R12, RZ, R8.reuse, R13 ;  /* 0x00000008ff0c1219 */ /* 0x082fe4000001160d */
[----:B------:R-:W-:Y:S02]  /*11c0*/  SHF.R.U32.HI R5, RZ, R8, R5 ;  /* 0x00000008ff057219 */ /* 0x000fe40000011605 */
[----:B------:R-:W-:Y:S02]  /*11d0*/  SHF.R.U32.HI R16, RZ, R7, R16 ;  /* 0x00000007ff107219 */ /* 0x000fe40000011610 */
[----:B------:R-:W-:Y:S01]  /*11e0*/  SEL R5, R18, R5, !P1 ;  /* 0x0000000512057207 */ /* 0x000fe20004800000 */
[----:B--2---:R-:W-:Y:S01]  /*11f0*/  IMAD.HI.U32 R14, R12, R2, RZ ;  /* 0x000000020c0e7227 */ /* 0x004fe200078e00ff */
[----:B------:R-:W-:-:S02]  /*1200*/  SEL R7, R45, R16, !P3 ;  /* 0x000000102d077207 */ /* 0x000fc40005800000 */
[----:B------:R-:W-:Y:S01]  /*1210*/  IADD3 R13, PT, PT, -R5, RZ, RZ ;  /* 0x000000ff050d7210 */ /* 0x000fe20007ffe1ff */
[----:B------:R-:W-:Y:S01]  /*1220*/  IMAD.HI.U32 R6, R11, R2, RZ ;  /* 0x000000020b067227 */ /* 0x000fe200078e00ff */
[----:B------:R-:W-:-:S03]  /*1230*/  @P0 SHF.R.U32.HI R12, RZ, R3, R14 ;  /* 0x00000003ff0c0219 */ /* 0x000fc6000001160e */
[----:B------:R-:W-:Y:S01]  /*1240*/  IMAD R13, R4, R13, R18 ;  /* 0x0000000d040d7224 */ /* 0x000fe200078e0212 */
[----:B------:R-:W-:Y:S01]  /*1250*/  @P0 SHF.R.U32.HI R11, RZ, R3, R6 ;  /* 0x00000003ff0b0219 */ /* 0x000fe20000011606 */
[----:B------:R-:W-:-:S04]  /*1260*/  IMAD R12, R12, R9, RZ ;  /* 0x000000090c0c7224 */ /* 0x000fc800078e02ff */
[----:B------:R-:W-:Y:S01]  /*1270*/  IMAD R6, R11, R9, RZ ;  /* 0x000000090b067224 */ /* 0x000fe200078e02ff */
[----:B------:R-:W-:-:S04]  /*1280*/  ISETP.GE.AND P1, PT, R5, R12, PT ;  /* 0x0000000c0500720c */ /* 0x000fc80003f26270 */
[----:B------:R-:W-:Y:S01]  /*1290*/  ISETP.GE.OR P1, PT, R7, R6, P1 ;  /* 0x000000060700720c */ /* 0x000fe20000f26670 */
[----:B------:R-:W-:-:S05]  /*12a0*/  IMAD.HI.U32 R6, R5, R2, RZ ;  /* 0x0000000205067227 */ /* 0x000fca00078e00ff */
[----:B------:R-:W-:-:S04]  /*12b0*/  SHF.R.U32.HI R6, RZ, R3, R6 ;  /* 0x00000003ff067219 */ /* 0x000fc80000011606 */
[----:B------:R-:W-:-:S03]  /*12c0*/  SEL R6, R5, R6, !P0 ;  /* 0x0000000605067207 */ /* 0x000fc60004000000 */
[----:B------:R-:W-:Y:S01]  /*12d0*/  @!P1 IMAD.HI.U32 R8, R7, R2, RZ ;  /* 0x0000000207089227 */ /* 0x000fe200078e00ff */
[----:B------:R-:W-:-:S04]  /*12e0*/  IADD3 R2, PT, PT, -R6, RZ, RZ ;  /* 0x000000ff06027210 */ /* 0x000fc80007ffe1ff */
[----:B------:R-:W-:Y:S01]  /*12f0*/  @!P1 SHF.R.U32.HI R8, RZ, R3, R8 ;  /* 0x00000003ff089219 */ /* 0x000fe20000011608 */
[----:B------:R-:W-:-:S03]  /*1300*/  IMAD R2, R9, R2, R5 ;  /* 0x0000000209027224 */ /* 0x000fc600078e0205 */
[----:B------:R-:W-:-:S05]  /*1310*/  @!P1 SEL R3, R7, R8, !P0 ;  /* 0x0000000807039207 */ /* 0x000fca0004000000 */
[--C-:B------:R-:W-:Y:S02]  /*1320*/  @!P1 IMAD.IADD R6, R6, 0x1, -R3.reuse ;  /* 0x0000000106069824 */ /* 0x100fe400078e0a03 */
[----:B------:R-:W-:Y:S01]  /*1330*/  @!P1 IMAD R3, R2, R11, R3 ;  /* 0x0000000b02039224 */ /* 0x000fe200078e0203 */
[----:B------:R-:W-:Y:S01]  /*1340*/  IADD3 R2, PT, PT, -R7, RZ, RZ ;  /* 0x000000ff07027210 */ /* 0x000fe20007ffe1ff */
[----:B------:R-:W-:Y:S02]  /*1350*/  @!P1 IMAD R5, R6, R9, R7 ;  /* 0x0000000906059224 */ /* 0x000fe400078e0207 */
[----:B------:R-:W-:Y:S02]  /*1360*/  @!P1 IMAD.MOV.U32 R7, RZ, RZ, R3 ;  /* 0x000000ffff079224 */ /* 0x000fe400078e0003 */
[----:B------:R-:W-:Y:S02]  /*1370*/  IMAD R2, R10, R2, R45 ;  /* 0x000000020a027224 */ /* 0x000fe400078e022d */
[----:B------:R-:W-:-:S02]  /*1380*/  IMAD R18, R5, R4, R13 ;  /* 0x0000000405127224 */ /* 0x000fc400078e020d */
[----:B------:R-:W-:Y:S02]  /*1390*/  IMAD R45, R7, R10, R2 ;  /* 0x0000000a072d7224 */ /* 0x000fe400078e0202 */
.L_x_15:
[----:B------:R-:W1:Y:S01]  /*13a0*/  LDCU UR4, c[0x0][0xb30] ;  /* 0x00016600ff0477ac */ /* 0x000e620008000800 */
[----:B------:R-:W2:Y:S08]  /*13b0*/  S2UR UR45, SR_CgaCtaId ;  /* 0x00000000002d79c3 */ /* 0x000eb00000008800 */
[----:B------:R-:W3:Y:S01]  /*13c0*/  LDC R26, c[0x0][0xb24] ;  /* 0x0002c900ff1a7b82 */ /* 0x000ee20000000800 */
[----:B-1----:R-:W-:-:S09]  /*13d0*/  UISETP.NE.AND UP0, UPT, UR4, 0x1, UPT ;  /* 0x000000010400788c */ /* 0x002fd2000bf05270 */
[----:B--2---:R-:W-:Y:S05]  /*13e0*/  BRA.U UP0, `(.L_x_16) ;  /* 0x0000000100407547 */ /* 0x004fea000b800000 */
[----:B------:R-:W1:Y:S08]  /*13f0*/  LDC.64 R4, c[0x0][0xb10] ;  /* 0x0002c400ff047b82 */ /* 0x000e700000000a00 */
[----:B------:R-:W2:Y:S08]  /*1400*/  LDC.64 R2, c[0x0][0xb18] ;  /* 0x0002c600ff027b82 */ /* 0x000eb00000000a00 */
[----:B------:R-:W4:Y:S08]  /*1410*/  LDC R6, c[0x0][0xb20] ;  /* 0x0002c800ff067b82 */ /* 0x000f300000000800 */
[----:B------:R-:W3:Y:S01]  /*1420*/  LDC R8, c[0x0][0xb0c] ;  /* 0x0002c300ff087b82 */ /* 0x000ee20000000800 */
[----:B-1----:R-:W-:-:S05]  /*1430*/  IMAD.HI.U32 R4, R45, R4, RZ ;  /* 0x000000042d047227 */ /* 0x002fca00078e00ff */
[----:B------:R-:W-:Y:S01]  /*1440*/  SHF.R.U32.HI R4, RZ, R5, R4 ;  /* 0x00000005ff047219 */ /* 0x000fe20000011604 */
[----:B--2---:R-:W-:Y:S01]  /*1450*/  IMAD.HI.U32 R3, R18, R3, RZ ;  /* 0x0000000312037227 */ /* 0x004fe200078e00ff */
[----:B------:R-:W-:-:S04]  /*1460*/  ISETP.NE.AND P0, PT, R2, 0x1, PT ;  /* 0x000000010200780c */ /* 0x000fc80003f05270 */
[----:B----4-:R-:W-:-:S04]  /*1470*/  SHF.R.U32.HI R3, RZ, R6, R3 ;  /* 0x00000006ff037219 */ /* 0x010fc80000011603 */
[----:B------:R-:W-:Y:S02]  /*1480*/  SEL R3, R18, R3, !P0 ;  /* 0x0000000312037207 */ /* 0x000fe40004000000 */
[----:B---3--:R-:W-:-:S04]  /*1490*/  ISETP.NE.AND P1, PT, R8, 0x1, PT ;  /* 0x000000010800780c */ /* 0x008fc80003f25270 */
[----:B------:R-:W-:-:S05]  /*14a0*/  SEL R4, R45, R4, !P1 ;  /* 0x000000042d047207 */ /* 0x000fca0004800000 */
[----:B------:R-:W-:Y:S02]  /*14b0*/  IMAD.IADD R5, R3, 0x1, -R4 ;  /* 0x0000000103057824 */ /* 0x000fe400078e0a04 */
[----:B------:R-:W-:Y:S02]  /*14c0*/  IMAD.IADD R3, R4, 0x1, -R3 ;  /* 0x0000000104037824 */ /* 0x000fe400078e0a03 */
[----:B------:R-:W-:Y:S02]  /*14d0*/  IMAD R45, R5, R8, R45 ;  /* 0x00000008052d7224 */ /* 0x000fe400078e022d */
[----:B------:R-:W-:-:S07]  /*14e0*/  IMAD R18, R3, R2, R18 ;  /* 0x0000000203127224 */ /* 0x000fce00078e0212 */
.L_x_16:
[----:B------:R-:W-:Y:S01]  /*14f0*/  BAR.SYNC.DEFER_BLOCKING 0x0 ;  /* 0x0000000000007b1d */ /* 0x000fe20000010000 */
[----:B------:R-:W-:Y:S01]  /*1500*/  UISETP.NE.AND UP0, UPT, UR6, 0x2, UPT ;  /* 0x000000020600788c */ /* 0x000fe2000bf05270 */
[----:B------:R-:W-:Y:S02]  /*1510*/  ISETP.NE.OR P0, PT, R0, 0x2, !P2 ;  /* 0x000000020000780c */ /* 0x000fe40005705670 */
[----:B------:R-:W-:-:S06]  /*1520*/  LOP3.LUT R2, R76, 0x1f, RZ, 0xc0, !PT ;  /* 0x0000001f4c027812 */ /* 0x000fcc00078ec0ff */
[----:B------:R-:W-:Y:S05]  /*1530*/  BRA.U UP0, `(.L_x_17) ;  /* 0x0000002500147547 */ /* 0x000fea000b800000 */
[----:B------:R-:W1:Y:S01]  /*1540*/  LDCU UR6, c[0x0][0x388] ;  /* 0x00007100ff0677ac */ /* 0x000e620008000800 */
[----:B------:R-:W2:Y:S01]  /*1550*/  LDC R11, c[0x0][0x370] ;  /* 0x0000dc00ff0b7b82 */ /* 0x000ea20000000800 */
[----:B------:R-:W-:Y:S01]  /*1560*/  PLOP3.LUT P1, PT, PT, PT, UP1, 0x80, 0x8 ;  /* 0x000000000008781c */ /* 0x000fe20003f2f018 */
[----:B------:R-:W-:Y:S01]  /*1570*/  IMAD.MOV.U32 R10, RZ, RZ, RZ ;  /* 0x000000ffff0a7224 */ /* 0x000fe200078e00ff */
[----:B------:R-:W4:Y:S01]  /*1580*/  LDCU UR4, c[0x0][0x38c] ;  /* 0x00007180ff0477ac */ /* 0x000f220008000800 */
[----:B------:R-:W-:Y:S02]  /*1590*/  ISETP.EQ.OR P5, PT, R2, RZ, P0 ;  /* 0x000000ff0200720c */ /* 0x000fe400007a2670 */
[----:B------:R-:W-:Y:S01]  /*15a0*/  PLOP3.LUT P1, PT, P1, PT, PT, 0x8, 0x80 ;  /* 0x000000000080781c */ /* 0x000fe20000f2e170 */
[----:B------:R-:W3:Y:S01]  /*15b0*/  LDCU UR35, c[0x0][0x390] ;  /* 0x00007200ff2377ac */ /* 0x000ee20008000800 */
[----:B------:R-:W2:Y:S01]  /*15c0*/  LDC R0, c[0x0][0x374] ;  /* 0x0000dd00ff007b82 */ /* 0x000ea20000000800 */
[----:B------:R-:W2:Y:S01]  /*15d0*/  LDCU.64 UR36, c[0x0][0x348] ;  /* 0x00006900ff2477ac */ /* 0x000ea20008000a00 */
[----:B------:R-:W-:Y:S01]  /*15e0*/  UMOV UR33, 0x1 ;  /* 0x0000000100217882 */ /* 0x000fe20000000000 */
[----:B------:R-:W-:Y:S01]  /*15f0*/  UMOV UR32, URZ ;  /* 0x000000ff00207c82 */ /* 0x000fe20008000000 */
[----:B-1----:R-:W-:Y:S01]  /*1600*/  UIADD3 UR6, UPT, UPT, UR6, 0x1f, URZ ;  /* 0x0000001f06067890 */ /* 0x002fe2000fffe0ff */
[----:B------:R-:W-:Y:S01]  /*1610*/  UMOV UR20, URZ ;  /* 0x000000ff00147c82 */ /* 0x000fe20008000000 */
[----:B------:R-:W-:-:S02]  /*1620*/  UMOV UR31, URZ ;  /* 0x000000ff001f7c82 */ /* 0x000fc40008000000 */
[----:B------:R-:W-:-:S04]  /*1630*/  USHF.R.S32.HI UR5, URZ, 0x1f, UR6 ;  /* 0x0000001fff057899 */ /* 0x000fc80008011406 */
[----:B------:R-:W-:-:S04]  /*1640*/  ULEA.HI UR5, UR5, UR6, URZ, 0x5 ;  /* 0x0000000605057291 */ /* 0x000fc8000f8f28ff */
[----:B------:R-:W-:-:S04]  /*1650*/  USHF.R.S32.HI UR5, URZ, 0x5, UR5 ;  /* 0x00000005ff057899 */ /* 0x000fc80008011405 */
[----:B----4-:R-:W-:-:S04]  /*1660*/  UIMAD UR4, UR5, UR4, URZ ;  /* 0x00000004050472a4 */ /* 0x010fc8000f8e02ff */
[----:B---3--:R-:W-:-:S04]  /*1670*/  UIMAD UR35, UR4, UR35, URZ ;  /* 0x00000023042372a4 */ /* 0x008fc8000f8e02ff */
[----:B------:R-:W-:Y:S02]  /*1680*/  UISETP.NE.AND UP2, UPT, UR35, URZ, UPT ;  /* 0x000000ff2300728c */ /* 0x000fe4000bf45270 */
[----:B------:R-:W-:-:S04]  /*1690*/  UISETP.LT.U32.AND UP0, UPT, UR35, 0x1a, UPT ;  /* 0x0000001a2300788c */ /* 0x000fc8000bf01070 */
[----:B------:R-:W-:-:S04]  /*16a0*/  USEL UR34, UR35, 0x1a, UP0 ;  /* 0x0000001a23227887 */ /* 0x000fc80008000000 */
[----:B------:R-:W-:Y:S02]  /*16b0*/  UIADD3 UR23, UPT, UPT, UR34, -0x1, URZ ;  /* 0xffffffff22177890 */ /* 0x000fe4000fffe0ff */
[----:B------:R-:W-:Y:S02]  /*16c0*/  @!UP2 UIADD3 UR23, UPT, UPT, UR34, URZ, URZ ;  /* 0x000000ff2217a290 */ /* 0x000fe4000fffe0ff */
[----:B------:R-:W-:Y:S02]  /*16d0*/  UIADD3 UR34, UPT, UPT, UR35, -UR34, URZ ;  /* 0x8000002223227290 */ /* 0x000fe4000fffe0ff */
[----:B--2---:R-:W-:-:S12]  /*16e0*/  UIADD3 UR23, UPT, UPT, UR23, 0x1, URZ ;  /* 0x0000000117177890 */ /* 0x004fd8000fffe0ff */
.L_x_33:
[----:B------:R-:W1:Y:S01]  /*16f0*/  S2UR UR22, SR_CgaCtaId ;  /* 0x00000000001679c3 */ /* 0x000e620000008800 */
[----:B------:R-:W-:Y:S01]  /*1700*/  UMOV UR4, 0x400 ;  /* 0x0000040000047882 */ /* 0x000fe20000000000 */
[----:B------:R-:W-:Y:S01]  /*1710*/  IMAD.U32 R2, RZ, RZ, UR33 ;  /* 0x00000021ff027e24 */ /* 0x000fe2000f8e00ff */
[----:B------:R-:W-:Y:S01]  /*1720*/  UISETP.NE.AND UP0, UPT, UR35, URZ, UPT ;  /* 0x000000ff2300728c */ /* 0x000fe2000bf05270 */
[----:B------:R-:W-:Y:S01]  /*1730*/  R2UR UR26, R18 ;  /* 0x00000000121a72ca */ /* 0x000fe200000e0000 */
[----:B------:R-:W-:Y:S01]  /*1740*/  IMAD.SHL.U32 R45, R45, 0x40, RZ ;  /* 0x000000402d2d7824 */ /* 0x000fe200078e00ff */
[----:B------:R-:W-:Y:S01]  /*1750*/  UMOV UR30, URZ ;  /* 0x000000ff001e7c82 */ /* 0x000fe20008000000 */
[----:B------:R-:W-:Y:S01]  /*1760*/  SHF.L.U32 R2, R2, 0x1f, RZ ;  /* 0x0000001f02027819 */ /* 0x000fe200000006ff */
[----:B------:R-:W-:Y:S01]  /*1770*/  UMOV UR29, URZ ;  /* 0x000000ff001d7c82 */ /* 0x000fe20008000000 */
[----:B------:R-:W-:-:S08]  /*1780*/  UMOV UR28, URZ ;  /* 0x000000ff001c7c82 */ /* 0x000fd00008000000 */
[----:B------:R-:W-:Y:S02]  /*1790*/  USHF.L.U32 UR26, UR26, 0x6, URZ ;  /* 0x000000061a1a7899 */ /* 0x000fe400080006ff */
[----:B-1----:R-:W-:-:S04]  /*17a0*/  ULEA UR22, UR22, UR4, 0x18 ;  /* 0x0000000416167291 */ /* 0x002fc8000f8ec0ff */
[----:B------:R-:W-:-:S09]  /*17b0*/  ULEA UR4, UR32, UR22, 0x3 ;  /* 0x0000001620047291 */ /* 0x000fd2000f8e18ff */
[----:B--2---:R1:W2:Y:S01]  /*17c0*/  SYNCS.PHASECHK.TRANS64.TRYWAIT P3, [UR4+0xd0], R2 ;  /* 0x0000d002ff0075a7 */ /* 0x0042a20008061104 */
[----:B---3--:R-:W-:Y:S05]  /*17d0*/  BRA.U !UP0, `(.L_x_18) ;  /* 0x0000000508687547 */ /* 0x008fea000b800000 */
[----:B------:R-:W3:Y:S01]  /*17e0*/  LDC.64 R8, c[0x0][0x480] ;  /* 0x00012000ff087b82 */ /* 0x000ee20000000a00 */
[----:B------:R-:W4:Y:S01]  /*17f0*/  LDCU UR16, c[0x0][0x390] ;  /* 0x00007200ff1077ac */ /* 0x000f220008000800 */
[----:B------:R-:W2:Y:S06]  /*1800*/  LDCU UR17, c[0x0][0x38c] ;  /* 0x00007180ff1177ac */ /* 0x000eac0008000800 */
[----:B------:R-:W4:Y:S01]  /*1810*/  LDC.64 R6, c[0x0][0x488] ;  /* 0x00012200ff067b82 */ /* 0x000f220000000a00 */
[----:B------:R-:W2:Y:S01]  /*1820*/  LDCU.64 UR14, c[0x0][0x4b8] ;  /* 0x00009700ff0e77ac */ /* 0x000ea20008000a00 */
[----:B------:R-:W-:Y:S01]  /*1830*/  UIADD3 UR31, UPT, UPT, UR23, UR20, URZ ;  /* 0x00000014171f7290 */ /* 0x000fe2000fffe0ff */
[----:B------:R-:W-:-:S05]  /*1840*/  UMOV UR30, URZ ;  /* 0x000000ff001e7c82 */ /* 0x000fca0008000000 */
[----:B-1----:R-:W1:Y:S01]  /*1850*/  LDC.64 R2, c[0x0][0x490] ;  /* 0x00012400ff027b82 */ /* 0x002e620000000a00 */
[----:B------:R-:W-:Y:S01]  /*1860*/  UMOV UR18, UR32 ;  /* 0x0000002000127c82 */ /* 0x000fe20008000000 */
[----:B------:R-:W-:Y:S01]  /*1870*/  UMOV UR28, URZ ;  /* 0x000000ff001c7c82 */ /* 0x000fe20008000000 */
[----:B------:R-:W-:Y:S01]  /*1880*/  UMOV UR29, URZ ;  /* 0x000000ff001d7c82 */ /* 0x000fe20008000000 */
[----:B---3--:R-:W-:Y:S01]  /*1890*/  IMAD.HI.U32 R9, R45, R9, RZ ;  /* 0x000000092d097227 */ /* 0x008fe200078e00ff */
[----:B------:R-:W-:-:S03]  /*18a0*/  ISETP.NE.AND P2, PT, R8, 0x1, PT ;  /* 0x000000010800780c */ /* 0x000fc60003f45270 */
[----:B------:R-:W3:Y:S01]  /*18b0*/  LDC.64 R4, c[0x0][0x4b0] ;  /* 0x00012c00ff047b82 */ /* 0x000ee20000000a00 */
[----:B----4-:R-:W-:-:S04]  /*18c0*/  SHF.R.U32.HI R6, RZ, R6, R9 ;  /* 0x00000006ff067219 */ /* 0x010fc80000011609 */
[----:B------:R-:W-:Y:S02]  /*18d0*/  SEL R6, R45, R6, !P2 ;  /* 0x000000062d067207 */ /* 0x000fe40005000000 */
[----:B------:R-:W-:Y:S02]  /*18e0*/  ISETP.NE.AND P2, PT, R7, 0x1, PT ;  /* 0x000000010700780c */ /* 0x000fe40003f45270 */
[C---:B------:R-:W-:Y:S01]  /*18f0*/  R2UR UR4, R6.reuse ;  /* 0x00000000060472ca */ /* 0x040fe200000e0000 */
[----:B-1----:R-:W-:-:S04]  /*1900*/  IMAD.HI.U32 R2, R6, R2, RZ ;  /* 0x0000000206027227 */ /* 0x002fc800078e00ff */
[----:B------:R-:W-:Y:S01]  /*1910*/  IMAD.MOV R12, RZ, RZ, -R6 ;  /* 0x000000ffff0c7224 */ /* 0x000fe200078e0a06 */
[----:B------:R-:W-:-:S03]  /*1920*/  SHF.R.U32.HI R2, RZ, R3, R2 ;  /* 0x00000003ff027219 */ /* 0x000fc60000011602 */
[----:B------:R-:W-:Y:S01]  /*1930*/  IMAD R12, R8, R12, R45 ;  /* 0x0000000c080c7224 */ /* 0x000fe200078e022d */
[----:B------:R-:W-:Y:S01]  /*1940*/  R2UR UR13, R2 ;  /* 0x00000000020d72ca */ /* 0x000fe200000e0000 */
[----:B------:R-:W-:Y:S01]  /*1950*/  VOTEU.ANY UP0, P2 ;  /* 0x0000000000ff7886 */ /* 0x000fe20001000100 */
[----:B------:R-:W1:Y:S01]  /*1960*/  LDC.64 R2, c[0x0][0x4d0] ;  /* 0x00013400ff027b82 */ /* 0x000e620000000a00 */
[----:B---3--:R-:W-:Y:S02]  /*1970*/  R2UR UR8, R4 ;  /* 0x00000000040872ca */ /* 0x008fe400000e0000 */
[----:B------:R-:W-:Y:S02]  /*1980*/  R2UR UR9, R12 ;  /* 0x000000000c0972ca */ /* 0x000fe400000e0000 */
[----:B------:R-:W-:-:S06]  /*1990*/  R2UR UR6, R5 ;  /* 0x00000000050672ca */ /* 0x000fcc00000e0000 */
[----:B------:R-:W-:Y:S01]  /*19a0*/  USEL UR13, UR4, UR13, !UP0 ;  /* 0x0000000d040d7287 */ /* 0x000fe2000c000000 */
[----:B------:R-:W3:Y:S05]  /*19b0*/  LDCU.64 UR4, c[0x0][0x4d8] ;  /* 0x00009b00ff0477ac */ /* 0x000eea0008000a00 */
[----:B------:R-:W-:-:S04]  /*19c0*/  IMAD R9, RZ, RZ, -UR13 ;  /* 0x8000000dff097e24 */ /* 0x000fc8000f8e02ff */
[----:B------:R-:W-:Y:S01]  /*19d0*/  IMAD R9, R7, R9, R6 ;  /* 0x0000000907097224 */ /* 0x000fe200078e0206 */
[----:B-1----:R-:W-:-:S04]  /*19e0*/  R2UR UR11, R2 ;  /* 0x00000000020b72ca */ /* 0x002fc800000e0000 */
[----:B------:R-:W-:Y:S02]  /*19f0*/  R2UR UR7, R9 ;  /* 0x00000000090772ca */ /* 0x000fe400000e0000 */
[----:B------:R-:W-:-:S07]  /*1a00*/  R2UR UR12, R3 ;  /* 0x00000000030c72ca */ /* 0x000fce00000e0000 */
[----:B------:R-:W-:-:S06]  /*1a10*/  UIMAD UR11, UR9, UR8, UR11 ;  /* 0x00000008090b72a4 */ /* 0x000fcc000f8e020b */
[----:B--23--:R-:W-:-:S12]  /*1a20*/  UIMAD UR12, UR7, UR6, UR12 ;  /* 0x00000006070c72a4 */ /* 0x00cfd8000f8e020c */
.L_x_23:
[----:B------:R-:W-:Y:S01]  /*1a30*/  @!P0 MOV R3, 0x2000 ;  /* 0x0000200000038802 */ /* 0x000fe20000000f00 */
[----:B------:R-:W-:Y:S01]  /*1a40*/  ULEA UR9, UR18, UR22, 0x3 ;  /* 0x0000001612097291 */ /* 0x000fe2000f8e18ff */
[----:B----4-:R-:W-:Y:S11]  /*1a50*/  @P3 BRA `(.L_x_19) ;  /* 0x0000000000103947 */ /* 0x010ff60003800000 */
[----:B------:R-:W-:Y:S04]  /*1a60*/  MOV R2, UR33 ;  /* 0x0000002100027c02 */ /* 0x000fe80008000f00 */
[----:B------:R-:W-:Y:S04]  /*1a70*/  SHF.L.U32 R5, R2, 0x1f, RZ ;  /* 0x0000001f02057819 */ /* 0x000fe800000006ff */
[----:B------:R-:W1:Y:S02]  /*1a80*/  SYNCS.PHASECHK.TRANS64.TRYWAIT P2, [UR9+0xd0], R5 ;  /* 0x0000d005ff0075a7 */ /* 0x000e640008041109 */
[----:B-1----:R-:W-:Y:S05]  /*1a90*/  @!P2 BRA `(.L_x_20) ;  /* 0x000000640004a947 */ /* 0x002fea0003800000 */
.L_x_19:
[----:B------:R2:W-:Y:S01]  /*1aa0*/  @!P0 SYNCS.ARRIVE.TRANS64 RZ, [UR9], R3 ;  /* 0x00000003ffff89a7 */ /* 0x0005e20008000009 */
[----:B------:R-:W-:Y:S04]  /*1ab0*/  BSSY.RECONVERGENT B0, `(.L_x_21) ;  /* 0x0000003000007945 */ /* 0x000fe80003800200 */
[----:B------:R-:W-:Y:S05]  /*1ac0*/  @P5 BRA `(.L_x_22) ;  /* 0x0000000000045947 */ /* 0x000fea0003800000 */
[----:B------:R-:W-:Y:S05]  /*1ad0*/  BPT.TRAP 0x1 ;  /* 0x000000040000795c */ /* 0x000fea0000300000 */
.L_x_22:
[----:B------:R-:W-:Y:S05]  /*1ae0*/  BSYNC.RECONVERGENT B0 ;  /* 0x0000000000007941 */ /* 0x000fea0003800200 */
.L_x_21:
[----:B------:R-:W-:Y:S02]  /*1af0*/  UIADD3 UR32, UPT, UPT, UR18, 0x1, URZ ;  /* 0x0000000112207890 */ /* 0x000fe4000fffe0ff */
[----:B------:R-:W-:Y:S02]  /*1b00*/  UIMAD UR7, UR28, UR14, UR4 ;  /* 0x0000000e1c0772a4 */ /* 0x000fe4000f8e0204 */
[----:B------:R-:W-:Y:S02]  /*1b10*/  UISETP.NE.AND UP0, UPT, UR32, 0x1a, UPT ;  /* 0x0000001a2000788c */ /* 0x000fe4000bf05270 */
[----:B------:R-:W-:Y:S02]  /*1b20*/  UIMAD UR6, UR29, UR15, UR5 ;  /* 0x0000000f1d0672a4 */ /* 0x000fe4000f8e0205 */
[----:B------:R-:W-:Y:S02]  /*1b30*/  USEL UR8, URZ, 0x1, UP0 ;  /* 0x00000001ff087887 */ /* 0x000fe40008000000 */
[----:B------:R-:W-:Y:S02]  /*1b40*/  USEL UR32, UR32, URZ, UP0 ;  /* 0x000000ff20207287 */ /* 0x000fe40008000000 */
[----:B------:R-:W-:Y:S02]  /*1b50*/  ULOP3.LUT UR33, UR33, UR8, URZ, 0x3c, !UPT ;  /* 0x0000000821217292 */ /* 0x000fe4000f8e3cff */
[----:B------:R-:W-:Y:S02]  /*1b60*/  ULEA UR8, UR32, UR22, 0x3 ;  /* 0x0000001620087291 */ /* 0x000fe4000f8e18ff */
[----:B------:R-:W-:Y:S02]  /*1b70*/  ULEA UR21, UR18, UR22, 0xc ;  /* 0x0000001612157291 */ /* 0x000fe4000f8e60ff */
[----:B------:R-:W-:Y:S01]  /*1b80*/  UIADD3 UR44, UP1, UPT, UR36, 0x80, URZ ;  /* 0x00000080242c7890 */ /* 0x000fe2000ff3e0ff */
[----:B-1----:R-:W-:Y:S01]  /*1b90*/  MOV R2, UR33 ;  /* 0x0000002100027c02 */ /* 0x002fe20008000f00 */
[----:B------:R-:W-:Y:S02]  /*1ba0*/  UPRMT UR42, UR7, 0x40, UR6 ;  /* 0x00000040072a7896 */ /* 0x000fe40008000006 */
[----:B------:R-:W-:Y:S01]  /*1bb0*/  UIADD3 UR24, UPT, UPT, UR21, 0x1d600, URZ ;  /* 0x0001d60015187890 */ /* 0x000fe2000fffe0ff */
[----:B--2---:R-:W-:Y:S01]  /*1bc0*/  SHF.L.U32 R3, R2, 0x1f, RZ ;  /* 0x0000001f02037819 */ /* 0x004fe200000006ff */
[----:B------:R-:W-:Y:S02]  /*1bd0*/  USHF.L.U32 UR10, UR30, 0x5, URZ ;  /* 0x000000051e0a7899 */ /* 0x000fe400080006ff */
[----:B------:R-:W-:Y:S01]  /*1be0*/  UIADD3.X UR45, UPT, UPT, URZ, UR37, URZ, UP1, !UPT ;  /* 0x00000025ff2d7290 */ /* 0x000fe20008ffe4ff */
[----:B------:R3:W4:Y:S01]  /*1bf0*/  SYNCS.PHASECHK.TRANS64.TRYWAIT P3, [UR8+0xd0], R3 ;  /* 0x0000d003ff0075a7 */ /* 0x0007220008061108 */
[----:B------:R-:W-:Y:S02]  /*1c00*/  UIADD3 UR8, UPT, UPT, UR21, 0x3600, URZ ;  /* 0x0000360015087890 */ /* 0x000fe4000fffe0ff */
[----:B------:R-:W-:Y:S02]  /*1c10*/  UPRMT UR21, UR42, 0x5410, URZ ;  /* 0x000054102a157896 */ /* 0x000fe400080000ff */
[----:B------:R-:W-:Y:S02]  /*1c20*/  UIADD3 UR40, UP0, UPT, UR36, 0x180, URZ ;  /* 0x0000018024287890 */ /* 0x000fe4000ff1e0ff */
[----:B------:R-:W-:Y:S02]  /*1c30*/  UIADD3 UR19, UPT, UPT, UR28, 0x1, URZ ;  /* 0x000000011c137890 */ /* 0x000fe4000fffe0ff */
[----:B------:R-:W-:Y:S02]  /*1c40*/  UIADD3.X UR41, UPT, UPT, URZ, UR37, URZ, UP0, !UPT ;  /* 0x00000025ff297290 */ /* 0x000fe400087fe4ff */
[----:B------:R-:W-:Y:S01]  /*1c50*/  UISETP.NE.AND UP2, UPT, UR19, UR17, UPT ;  /* 0x000000111300728c */ /* 0x000fe2000bf45270 */
[----:B------:R-:W-:Y:S01]  /*1c60*/  UTMALDG.4D.IM2COL [UR8], [UR44], UR21 ;  /* 0x000000082c0073b4 */ /* 0x000fe20008058015 */
[----:B------:R-:W-:Y:S02]  /*1c70*/  UIADD3 UR18, UPT, UPT, UR29, 0x1, URZ ;  /* 0x000000011d127890 */ /* 0x000fe4000fffe0ff */
[----:B------:R-:W-:Y:S02]  /*1c80*/  UIADD3 UR20, UPT, UPT, UR20, 0x1, URZ ;  /* 0x0000000114147890 */ /* 0x000fe4000fffe0ff */
[----:B------:R-:W-:Y:S01]  /*1c90*/  UIADD3 UR42, UPT, UPT, UR30, 0x1, URZ ;  /* 0x000000011e2a7890 */ /* 0x000fe2000fffe0ff */
[----:B------:R-:W-:Y:S01]  /*1ca0*/  UMOV UR38, 0x0 ;  /* 0x0000000000267882 */ /* 0x000fe20000000000 */
[----:B------:R-:W-:Y:S01]  /*1cb0*/  UMOV UR39, 0x10000000 ;  /* 0x1000000000277882 */ /* 0x000fe20000000000 */
[----:B------:R-:W-:Y:S02]  /*1cc0*/  UMOV UR25, UR9 ;  /* 0x0000000900197c82 */ /* 0x000fe40008000000 */
[----:B------:R-:W-:Y:S01]  /*1cd0*/  @UP2 UIADD3 UR18, UPT, UPT, UR29, URZ, URZ ;  /* 0x000000ff1d122290 */ /* 0x000fe2000fffe0ff */
[----:B------:R-:W-:Y:S03]  /*1ce0*/  UMOV UR27, UR10 ;  /* 0x0000000a001b7c82 */ /* 0x000fe60008000000 */
[----:B------:R-:W-:Y:S01]  /*1cf0*/  UISETP.NE.AND UP0, UPT, UR18, UR16, UPT ;  /* 0x000000101200728c */ /* 0x000fe2000bf05270 */
[----:B------:R1:W-:Y:S10]  /*1d00*/  UTMALDG.4D [UR24], [UR40], desc[UR38] ;  /* 0x00002618280075b4 */ /* 0x0003f40008019000 */
[----:B------:R-:W-:Y:S07]  /*1d10*/  @UP0 UIADD3 UR42, UPT, UPT, UR30, URZ, URZ ;  /* 0x000000ff1e2a0290 */ /* 0x000fee000fffe0ff */
[----:B------:R-:W-:Y:S01]  /*1d20*/  UMOV UR30, UR42 ;  /* 0x0000002a001e7c82 */ /* 0x000fe20008000000 */
[----:B-1----:R-:W-:Y:S02]  /*1d30*/  USEL UR29, UR18, URZ, UP0 ;  /* 0x000000ff121d7287 */ /* 0x002fe40008000000 */
[----:B------:R-:W-:Y:S02]  /*1d40*/  UISETP.NE.AND UP0, UPT, UR20, UR31, UPT ;  /* 0x0000001f1400728c */ /* 0x000fe4000bf05270 */
[----:B------:R-:W-:Y:S01]  /*1d50*/  USEL UR28, UR19, URZ, UP2 ;  /* 0x000000ff131c7287 */ /* 0x000fe20009000000 */
[----:B------:R-:W-:Y:S06]  /*1d60*/  UMOV UR18, UR32 ;  /* 0x0000002000127c82 */ /* 0x000fec0008000000 */
[----:B---3--:R-:W-:Y:S05]  /*1d70*/  BRA.U UP0, `(.L_x_23) ;  /* 0xfffffffd002c7547 */ /* 0x008fea000b83ffff */
.L_x_18:
[----:B------:R-:W-:Y:S01]  /*1d80*/  ULEA UR4, UR32, UR22, 0x3 ;  /* 0x0000001620047291 */ /* 0x000fe2000f8e18ff */
[----:B-1----:R-:W-:Y:S01]  /*1d90*/  MOV R2, UR33 ;  /* 0x0000002100027c02 */ /* 0x002fe20008000f00 */
[----:B------:R-:W-:Y:S01]  /*1da0*/  @!P1 SYNCS.ARRIVE.TRANS64.A1T0 RZ, [UR22+0x1d8], RZ ;  /* 0x0001d8ffffff99a7 */ /* 0x000fe20008100016 */
[----:B------:R-:W-:Y:S02]  /*1db0*/  UISETP.GE.AND UP0, UPT, UR34, 0x1, UPT ;  /* 0x000000012200788c */ /* 0x000fe4000bf06270 */
[----:B------:R-:W-:-:S04]  /*1dc0*/  SHF.L.U32 R2, R2, 0x1f, RZ ;  /* 0x0000001f02027819 */ /* 0x000fc800000006ff */
[----:B------:R1:W3:Y:S03]  /*1dd0*/  SYNCS.PHASECHK.TRANS64.TRYWAIT P2, [UR4+0xd0], R2 ;  /* 0x0000d002ff0075a7 */ /* 0x0002e60008041104 */
[----:B------:R-:W-:Y:S05]  /*1de0*/  BRA.U !UP0, `(.L_x_24) ;  /* 0x0000000508707547 */ /* 0x000fea000b800000 */
[----:B------:R-:W4:Y:S01]  /*1df0*/  LDC.64 R8, c[0x0][0x480] ;  /* 0x00012000ff087b82 */ /* 0x000f220000000a00 */
[----:B------:R-:W2:Y:S01]  /*1e00*/  LDCU UR25, c[0x0][0x390] ;  /* 0x00007200ff1977ac */ /* 0x000ea20008000800 */
[----:B------:R-:W2:Y:S06]  /*1e10*/  LDCU UR27, c[0x0][0x38c] ;  /* 0x00007180ff1b77ac */ /* 0x000eac0008000800 */
[----:B------:R-:W4:Y:S01]  /*1e20*/  LDC.64 R6, c[0x0][0x488] ;  /* 0x00012200ff067b82 */ /* 0x000f220000000a00 */
[----:B------:R-:W2:Y:S01]  /*1e30*/  LDCU.64 UR14, c[0x0][0x4b8] ;  /* 0x00009700ff0e77ac */ /* 0x000ea20008000a00 */
[----:B------:R-:W-:Y:S01]  /*1e40*/  UIADD3 UR31, UPT, UPT, UR34, UR31, URZ ;  /* 0x0000001f221f7290 */ /* 0x000fe2000fffe0ff */
[----:B------:R-:W-:-:S05]  /*1e50*/  UMOV UR40, UR34 ;  /* 0x0000002200287c82 */ /* 0x000fca0008000000 */
[----:B-1----:R-:W1:Y:S01]  /*1e60*/  LDC.64 R2, c[0x0][0x490] ;  /* 0x00012400ff027b82 */ /* 0x002e620000000a00 */
[----:B------:R-:W-:Y:S01]  /*1e70*/  UMOV UR38, UR32 ;  /* 0x0000002000267c82 */ /* 0x000fe20008000000 */
[----:B----4-:R-:W-:Y:S01]  /*1e80*/  IMAD.HI.U32 R9, R45, R9, RZ ;  /* 0x000000092d097227 */ /* 0x010fe200078e00ff */
[----:B------:R-:W-:-:S05]  /*1e90*/  ISETP.NE.AND P1, PT, R8, 0x1, PT ;  /* 0x000000010800780c */ /* 0x000fca0003f25270 */
[----:B------:R-:W4:Y:S01]  /*1ea0*/  LDC.64 R4, c[0x0][0x4b0] ;  /* 0x00012c00ff047b82 */ /* 0x000f220000000a00 */
[----:B------:R-:W-:-:S04]  /*1eb0*/  SHF.R.U32.HI R6, RZ, R6, R9 ;  /* 0x00000006ff067219 */ /* 0x000fc80000011609 */
        /* <DEDUP_REMOVED lines=10> */
[----:B----4-:R-:W-:Y:S02]  /*1f60*/  R2UR UR8, R4 ;  /* 0x00000000040872ca */ /* 0x010fe400000e0000 */
[----:B------:R-:W-:Y:S02]  /*1f70*/  R2UR UR9, R9 ;  /* 0x00000000090972ca */ /* 0x000fe400000e0000 */
[----:B------:R-:W-:-:S06]  /*1f80*/  R2UR UR6, R5 ;  /* 0x00000000050672ca */ /* 0x000fcc00000e0000 */
[----:B------:R-:W-:Y:S01]  /*1f90*/  USEL UR21, UR4, UR21, !UP0 ;  /* 0x0000001504157287 */ /* 0x000fe2000c000000 */
[----:B------:R-:W4:Y:S05]  /*1fa0*/  LDCU.64 UR4, c[0x0][0x4d8] ;  /* 0x00009b00ff0477ac */ /* 0x000f2a0008000a00 */
[----:B------:R-:W-:-:S04]  /*1fb0*/  IMAD R12, RZ, RZ, -UR21 ;  /* 0x80000015ff0c7e24 */ /* 0x000fc8000f8e02ff */
[----:B------:R-:W-:Y:S01]  /*1fc0*/  IMAD R12, R7, R12, R6 ;  /* 0x0000000c070c7224 */ /* 0x000fe200078e0206 */
[----:B-1----:R-:W-:-:S04]  /*1fd0*/  R2UR UR19, R2 ;  /* 0x00000000021372ca */ /* 0x002fc800000e0000 */
[----:B------:R-:W-:Y:S02]  /*1fe0*/  R2UR UR7, R12 ;  /* 0x000000000c0772ca */ /* 0x000fe400000e0000 */
[----:B------:R-:W-:-:S07]  /*1ff0*/  R2UR UR20, R3 ;  /* 0x00000000031472ca */ /* 0x000fce00000e0000 */
[----:B------:R-:W-:-:S06]  /*2000*/  UIMAD UR19, UR9, UR8, UR19 ;  /* 0x00000008091372a4 */ /* 0x000fcc000f8e0213 */
[----:B--2-4-:R-:W-:-:S12]  /*2010*/  UIMAD UR20, UR7, UR6, UR20 ;  /* 0x00000006071472a4 */ /* 0x014fd8000f8e0214 */
.L_x_29:
[----:B------:R-:W-:Y:S01]  /*2020*/  @!P0 MOV R3, 0x2000 ;  /* 0x0000200000038802 */ /* 0x000fe20000000f00 */
[----:B------:R-:W-:Y:S01]  /*2030*/  ULEA UR17, UR38, UR22, 0x3 ;  /* 0x0000001626117291 */ /* 0x000fe2000f8e18ff */
[----:B--23--:R-:W-:Y:S11]  /*2040*/  @P2 BRA `(.L_x_25) ;  /* 0x0000000000102947 */ /* 0x00cff60003800000 */
[----:B------:R-:W-:Y:S04]  /*2050*/  MOV R2, UR33 ;  /* 0x0000002100027c02 */ /* 0x000fe80008000f00 */
[----:B------:R-:W-:Y:S04]  /*2060*/  SHF.L.U32 R5, R2, 0x1f, RZ ;  /* 0x0000001f02057819 */ /* 0x000fe800000006ff */
[----:B------:R-:W1:Y:S02]  /*2070*/  SYNCS.PHASECHK.TRANS64.TRYWAIT P1, [UR17+0xd0], R5 ;  /* 0x0000d005ff0075a7 */ /* 0x000e640008021111 */
[----:B-1----:R-:W-:Y:S05]  /*2080*/  @!P1 BRA `(.L_x_26) ;  /* 0x0000005c00a09947 */ /* 0x002fea0003800000 */
.L_x_25:
[----:B------:R2:W-:Y:S01]  /*2090*/  @!P0 SYNCS.ARRIVE.TRANS64 RZ, [UR17], R3 ;  /* 0x00000003ffff89a7 */ /* 0x0005e20008000011 */
[----:B------:R-:W-:Y:S04]  /*20a0*/  BSSY.RECONVERGENT B0, `(.L_x_27) ;  /* 0x0000003000007945 */ /* 0x000fe80003800200 */
[----:B------:R-:W-:Y:S05]  /*20b0*/  @P5 BRA `(.L_x_28) ;  /* 0x0000000000045947 */ /* 0x000fea0003800000 */
[----:B------:R-:W-:Y:S05]  /*20c0*/  BPT.TRAP 0x1 ;  /* 0x000000040000795c */ /* 0x000fea0000300000 */
.L_x_28:
[----:B------:R-:W-:Y:S05]  /*20d0*/  BSYNC.RECONVERGENT B0 ;  /* 0x0000000000007941 */ /* 0x000fea0003800200 */
.L_x_27:
        /* <DEDUP_REMOVED lines=8> */
[----:B------:R-:W-:Y:S02]  /*2160*/  UIADD3 UR39, UPT, UPT, UR28, 0x1, URZ ;  /* 0x000000011c277890 */ /* 0x000fe4000fffe0ff */
[----:B------:R-:W-:Y:S01]  /*2170*/  UIADD3 UR46, UP1, UPT, UR36, 0x80, URZ ;  /* 0x00000080242e7890 */ /* 0x000fe2000ff3e0ff */
[----:B-1----:R-:W-:Y:S01]  /*2180*/  MOV R2, UR33 ;  /* 0x0000002100027c02 */ /* 0x002fe20008000f00 */
[----:B------:R-:W-:Y:S02]  /*2190*/  UPRMT UR41, UR6, 0x40, UR7 ;  /* 0x0000004006297896 */ /* 0x000fe40008000007 */
[----:B------:R-:W-:Y:S01]  /*21a0*/  UISETP.NE.AND UP2, UPT, UR39, UR27, UPT ;  /* 0x0000001b2700728c */ /* 0x000fe2000bf45270 */
[----:B--2---:R-:W-:Y:S01]  /*21b0*/  SHF.L.U32 R3, R2, 0x1f, RZ ;  /* 0x0000001f02037819 */ /* 0x004fe200000006ff */
[----:B------:R-:W-:Y:S02]  /*21c0*/  USHF.L.U32 UR18, UR30, 0x5, URZ ;  /* 0x000000051e127899 */ /* 0x000fe400080006ff */
[----:B------:R-:W-:Y:S01]  /*21d0*/  UIADD3.X UR47, UPT, UPT, URZ, UR37, URZ, UP1, !UPT ;  /* 0x00000025ff2f7290 */ /* 0x000fe20008ffe4ff */
[----:B------:R1:W2:Y:S01]  /*21e0*/  SYNCS.PHASECHK.TRANS64.TRYWAIT P2, [UR8+0xd0], R3 ;  /* 0x0000d003ff0075a7 */ /* 0x0002a20008041108 */
[----:B------:R-:W-:Y:S02]  /*21f0*/  ULEA UR8, UR38, UR22, 0xc ;  /* 0x0000001626087291 */ /* 0x000fe4000f8e60ff */
[----:B------:R-:W-:Y:S02]  /*2200*/  UPRMT UR48, UR41, 0x5410, URZ ;  /* 0x0000541029307896 */ /* 0x000fe400080000ff */
[----:B------:R-:W-:Y:S02]  /*2210*/  UIADD3 UR16, UPT, UPT, UR8, 0x3600, URZ ;  /* 0x0000360008107890 */ /* 0x000fe4000fffe0ff */
[----:B------:R-:W-:Y:S02]  /*2220*/  UIADD3 UR44, UP0, UPT, UR36, 0x180, URZ ;  /* 0x00000180242c7890 */ /* 0x000fe4000ff1e0ff */
[----:B------:R-:W-:Y:S02]  /*2230*/  UIADD3 UR8, UPT, UPT, UR8, 0x1d600, URZ ;  /* 0x0001d60008087890 */ /* 0x000fe4000fffe0ff */
[----:B------:R-:W-:Y:S02]  /*2240*/  UIADD3.X UR45, UPT, UPT, URZ, UR37, URZ, UP0, !UPT ;  /* 0x00000025ff2d7290 */ /* 0x000fe400087fe4ff */
[----:B------:R-:W-:Y:S01]  /*2250*/  UIADD3 UR38, UPT, UPT, UR29, 0x1, URZ ;  /* 0x000000011d267890 */ /* 0x000fe2000fffe0ff */
[----:B------:R1:W-:Y:S01]  /*2260*/  UTMALDG.4D.IM2COL [UR16], [UR46], UR48 ;  /* 0x000000102e0073b4 */ /* 0x0003e20008058030 */
[----:B------:R-:W-:Y:S02]  /*2270*/  @UP2 UIADD3 UR38, UPT, UPT, UR29, URZ, URZ ;  /* 0x000000ff1d262290 */ /* 0x000fe4000fffe0ff */
[----:B------:R-:W-:Y:S02]  /*2280*/  UIADD3 UR41, UPT, UPT, UR30, 0x1, URZ ;  /* 0x000000011e297890 */ /* 0x000fe4000fffe0ff */
[----:B------:R-:W-:Y:S02]  /*2290*/  UISETP.NE.AND UP0, UPT, UR38, UR25, UPT ;  /* 0x000000192600728c */ /* 0x000fe4000bf05270 */
[----:B------:R-:W-:Y:S01]  /*22a0*/  UIADD3 UR49, UPT, UPT, UR40, -0x1, URZ ;  /* 0xffffffff28317890 */ /* 0x000fe2000fffe0ff */
[----:B------:R-:W-:Y:S01]  /*22b0*/  UMOV UR42, 0x0 ;  /* 0x00000000002a7882 */ /* 0x000fe20000000000 */
[----:B------:R-:W-:Y:S01]  /*22c0*/  UMOV UR43, 0x10000000 ;  /* 0x10000000002b7882 */ /* 0x000fe20000000000 */
[----:B------:R-:W-:Y:S01]  /*22d0*/  UMOV UR10, UR26 ;  /* 0x0000001a000a7c82 */ /* 0x000fe20008000000 */
[----:B------:R-:W-:Y:S01]  /*22e0*/  UMOV UR12, UR28 ;  /* 0x0000001c000c7c82 */ /* 0x000fe20008000000 */
[----:B------:R-:W-:Y:S01]  /*22f0*/  USEL UR28, UR39, URZ, UP2 ;  /* 0x000000ff271c7287 */ /* 0x000fe20009000000 */
[----:B------:R-:W-:Y:S03]  /*2300*/  UMOV UR13, UR29 ;  /* 0x0000001d000d7c82 */ /* 0x000fe60008000000 */
[----:B------:R-:W-:Y:S02]  /*2310*/  @UP0 UIADD3 UR41, UPT, UPT, UR30, URZ, URZ ;  /* 0x000000ff1e290290 */ /* 0x000fe4000fffe0ff */
[----:B------:R-:W-:Y:S01]  /*2320*/  USEL UR29, UR38, URZ, UP0 ;  /* 0x000000ff261d7287 */ /* 0x000fe20008000000 */
[----:B------:R-:W-:Y:S01]  /*2330*/  UMOV UR9, UR17 ;  /* 0x0000001100097c82 */ /* 0x000fe20008000000 */
[----:B------:R-:W-:Y:S01]  /*2340*/  UMOV UR11, UR18 ;  /* 0x00000012000b7c82 */ /* 0x000fe20008000000 */
[----:B------:R-:W-:Y:S01]  /*2350*/  UISETP.GT.U32.AND UP0, UPT, UR40, 0x1, UPT ;  /* 0x000000012800788c */ /* 0x000fe2000bf04070 */
[----:B------:R1:W-:Y:S01]  /*2360*/  UTMALDG.4D [UR8], [UR44], desc[UR42] ;  /* 0x00002a082c0075b4 */ /* 0x0003e20008019000 */
[----:B------:R-:W-:Y:S01]  /*2370*/  UMOV UR38, UR32 ;  /* 0x0000002000267c82 */ /* 0x000fe20008000000 */
[----:B------:R-:W-:Y:S01]  /*2380*/  UMOV UR40, UR49 ;  /* 0x0000003100287c82 */ /* 0x000fe20008000000 */
[----:B------:R-:W-:Y:S05]  /*2390*/  UMOV UR30, UR41 ;  /* 0x00000029001e7c82 */ /* 0x000fea0008000000 */
[----:B-1----:R-:W-:Y:S05]  /*23a0*/  BRA.U UP0, `(.L_x_29) ;  /* 0xfffffffd001c7547 */ /* 0x002fea000b83ffff */
.L_x_24:
[----:B------:R-:W-:Y:S01]  /*23b0*/  SHF.L.U32 R3, R10, 0x1f, RZ ;  /* 0x0000001f0a037819 */ /* 0x000fe200000006ff */
[----:B------:R-:W-:-:S03]  /*23c0*/  NOP ;  /* 0x0000000000007918 */ /* 0x000fc60000000000 */
[----:B------:R-:W4:Y:S02]  /*23d0*/  SYNCS.PHASECHK.TRANS64.TRYWAIT P1, [UR22+0x1e0], R3 ;  /* 0x0001e003ff0075a7 */ /* 0x000f240008021116 */
[----:B----4-:R-:W-:Y:S05]  /*23e0*/  @!P1 BRA `(.L_x_30) ;  /* 0x0000005800e09947 */ /* 0x010fea0003800000 */
.L_x_133:
[----:B------:R-:W4:Y:S01]  /*23f0*/  LDS.128 R4, [UR22+0x220] ;  /* 0x00022016ff047984 */ /* 0x000f220008000c00 */
[----:B------:R-:W-:Y:S01]  /*2400*/  UIADD3 UR4, UPT, UPT, UR22, 0x1e8, URZ ;  /* 0x000001e816047890 */ /* 0x000fe2000fffe0ff */
[----:B------:R-:W-:Y:S01]  /*2410*/  ISETP.GE.AND P1, PT, R26, 0x1, PT ;  /* 0x000000011a00780c */ /* 0x000fe20003f26270 */
[----:B------:R-:W-:Y:S01]  /*2420*/  @!PT LDS RZ, [RZ] ;  /* 0x00000000fffff984 */ /* 0x000fe20000000800 */
[----:B------:R-:W-:Y:S01]  /*2430*/  @!PT LDS RZ, [RZ] ;  /* 0x00000000fffff984 */ /* 0x000fe20000000800 */
[----:B------:R-:W-:Y:S01]  /*2440*/  @!PT LDS RZ, [RZ] ;  /* 0x00000000fffff984 */ /* 0x000fe20000000800 */
[----:B------:R-:W-:Y:S01]  /*2450*/  @!PT LDS RZ, [RZ] ;  /* 0x00000000fffff984 */ /* 0x000fe20000000800 */
[----:B------:R1:W-:Y:S06]  /*2460*/  MEMBAR.ALL.CTA ;  /* 0x0000000000007992 */ /* 0x0003ec0000008000 */
[----:B-1----:R-:W1:Y:S01]  /*2470*/  FENCE.VIEW.ASYNC.S ;  /* 0x00000000000073c6 */ /* 0x002e620000000000 */
[----:B------:R-:W-:-:S09]  /*2480*/  UPRMT UR4, URZ, 0x654, UR4 ;  /* 0x00000654ff047896 */ /* 0x000fd20008000004 */
[----:B-1----:R-:W-:Y:S01]  /*2490*/  SYNCS.ARRIVE.TRANS64.RED.A1T0 RZ, [UR4], RZ ;  /* 0x000000ffffff79a7 */ /* 0x002fe20008100404 */
[----:B----4-:R-:W-:-:S13]  /*24a0*/  LOP3.LUT P4, RZ, R6, 0x1, RZ, 0xc0, !PT ;  /* 0x0000000106ff7812 */ /* 0x010fda000788c0ff */
[----:B------:R-:W-:Y:S02]  /*24b0*/  @P4 MOV R15, R4 ;  /* 0x00000004000f4202 */ /* 0x000fe40000000f00 */
[----:B------:R-:W-:Y:S01]  /*24c0*/  @P4 LOP3.LUT R13, R5, 0xffff, RZ, 0xc0, !PT ;  /* 0x0000ffff050d4812 */ /* 0x000fe200078ec0ff */
[----:B------:R-:W-:Y:S06]  /*24d0*/  @!P1 BRA `(.L_x_31) ;  /* 0x0000000000b89947 */ /* 0x000fec0003800000 */
[----:B------:R-:W1:Y:S01]  /*24e0*/  LDC.64 R4, c[0x0][0xb18] ;  /* 0x0002c600ff047b82 */ /* 0x000e620000000a00 */
[----:B--2---:R-:W-:-:S07]  /*24f0*/  ISETP.NE.AND P3, PT, R26, 0x1, PT ;  /* 0x000000011a00780c */ /* 0x004fce0003f65270 */
[----:B------:R-:W2:Y:S08]  /*2500*/  LDC.64 R6, c[0x0][0xb10] ;  /* 0x0002c400ff067b82 */ /* 0x000eb00000000a00 */
[----:B------:R-:W4:Y:S08]  /*2510*/  LDC R8, c[0x0][0xb20] ;  /* 0x0002c800ff087b82 */ /* 0x000f300000000800 */
[----:B------:R-:W3:Y:S01]  /*2520*/  LDC R12, c[0x0][0xb0c] ;  /* 0x0002c300ff0c7b82 */ /* 0x000ee20000000800 */
[----:B-1----:R-:W-:Y:S01]  /*2530*/  IMAD.HI.U32 R9, R0, R5, RZ ;  /* 0x0000000500097227 */ /* 0x002fe200078e00ff */
[----:B------:R-:W-:-:S03]  /*2540*/  ISETP.NE.AND P1, PT, R4, 0x1, PT ;  /* 0x000000010400780c */ /* 0x000fc60003f25270 */
[----:B------:R-:W-:-:S03]  /*2550*/  IMAD.HI.U32 R5, R13, R5, RZ ;  /* 0x000000050d057227 */ /* 0x000fc600078e00ff */
[----:B------:R-:W1:Y:S01]  /*2560*/  LDC.64 R2, c[0x0][0xb28] ;  /* 0x0002ca00ff027b82 */ /* 0x000e620000000a00 */
[----:B--2---:R-:W-:-:S04]  /*2570*/  IMAD.HI.U32 R14, R11, R6, RZ ;  /* 0x000000060b0e7227 */ /* 0x004fc800078e00ff */
[----:B------:R-:W-:Y:S01]  /*2580*/  IMAD.HI.U32 R16, R15, R6, RZ ;  /* 0x000000060f107227 */ /* 0x000fe200078e00ff */
[----:B------:R-:W-:Y:S02]  /*2590*/  SHF.R.U32.HI R14, RZ, R7, R14 ;  /* 0x00000007ff0e7219 */ /* 0x000fe4000001160e */
[-C--:B----4-:R-:W-:Y:S02]  /*25a0*/  SHF.R.U32.HI R9, RZ, R8.reuse, R9 ;  /* 0x00000008ff097219 */ /* 0x090fe40000011609 */
[----:B------:R-:W-:Y:S02]  /*25b0*/  SHF.R.U32.HI R8, RZ, R8, R5 ;  /* 0x00000008ff087219 */ /* 0x000fe40000011605 */
[----:B------:R-:W-:Y:S02]  /*25c0*/  SEL R9, R0, R9, !P1 ;  /* 0x0000000900097207 */ /* 0x000fe40004800000 */
[----:B------:R-:W-:Y:S02]  /*25d0*/  SHF.R.U32.HI R16, RZ, R7, R16 ;  /* 0x00000007ff107219 */ /* 0x000fe40000011610 */
[----:B---3--:R-:W-:-:S02]  /*25e0*/  ISETP.NE.AND P2, PT, R12, 0x1, PT ;  /* 0x000000010c00780c */ /* 0x008fc40003f45270 */
[----:B------:R-:W-:Y:S02]  /*25f0*/  SEL R5, R13, R8, !P1 ;  /* 0x000000080d057207 */ /* 0x000fe40004800000 */
[----:B------:R-:W-:Y:S02]  /*2600*/  SEL R17, R11, R14, !P2 ;  /* 0x0000000e0b117207 */ /* 0x000fe40005000000 */
[----:B------:R-:W-:Y:S01]  /*2610*/  SEL R7, R15, R16, !P2 ;  /* 0x000000100f077207 */ /* 0x000fe20005000000 */
[----:B-1----:R-:W-:-:S04]  /*2620*/  IMAD.HI.U32 R14, R9, R2, RZ ;  /* 0x00000002090e7227 */ /* 0x002fc800078e00ff */
[----:B------:R-:W-:Y:S01]  /*2630*/  IMAD.HI.U32 R6, R17, R2, RZ ;  /* 0x0000000211067227 */ /* 0x000fe200078e00ff */
[----:B------:R-:W-:-:S04]  /*2640*/  @P3 SHF.R.U32.HI R9, RZ, R3, R14 ;  /* 0x00000003ff093219 */ /* 0x000fc8000001160e */
        /* <DEDUP_REMOVED lines=8> */
[----:B------:R-:W-:-:S04]  /*26d0*/  @!P1 IMAD.HI.U32 R8, R7, R2, RZ ;  /* 0x0000000207089227 */ /* 0x000fc800078e00ff */
[----:B------:R-:W-:Y:S01]  /*26e0*/  IMAD.MOV R2, RZ, RZ, -R6 ;  /* 0x000000ffff027224 */ /* 0x000fe200078e0a06 */
[----:B------:R-:W-:-:S03]  /*26f0*/  @!P1 SHF.R.U32.HI R8, RZ, R3, R8 ;  /* 0x00000003ff089219 */ /* 0x000fc60000011608 */
[----:B------:R-:W-:Y:S01]  /*2700*/  IMAD R2, R26, R2, R5 ;  /* 0x000000021a027224 */ /* 0x000fe200078e0205 */
[----:B------:R-:W-:Y:S02]  /*2710*/  @!P1 SEL R3, R7, R8, !P3 ;  /* 0x0000000807039207 */ /* 0x000fe40005800000 */
[----:B------:R-:W-:-:S03]  /*2720*/  IADD3 R8, PT, PT, -R5, RZ, RZ ;  /* 0x000000ff05087210 */ /* 0x000fc60007ffe1ff */
[--C-:B------:R-:W-:Y:S02]  /*2730*/  @!P1 IMAD.IADD R6, R6, 0x1, -R3.reuse ;  /* 0x0000000106069824 */ /* 0x100fe400078e0a03 */
[----:B------:R-:W-:Y:S01]  /*2740*/  @!P1 IMAD R3, R2, R17, R3 ;  /* 0x0000001102039224 */ /* 0x000fe200078e0203 */
[----:B------:R-:W-:Y:S01]  /*2750*/  IADD3 R2, PT, PT, -R7, RZ, RZ ;  /* 0x000000ff07027210 */ /* 0x000fe20007ffe1ff */
[----:B------:R-:W-:Y:S02]  /*2760*/  @!P1 IMAD R5, R26, R6, R7 ;  /* 0x000000061a059224 */ /* 0x000fe400078e0207 */
[----:B------:R-:W-:Y:S02]  /*2770*/  IMAD R8, R4, R8, R13 ;  /* 0x0000000804087224 */ /* 0x000fe400078e020d */
[----:B------:R-:W-:Y:S02]  /*2780*/  @!P1 IMAD.MOV.U32 R7, RZ, RZ, R3 ;  /* 0x000000ffff079224 */ /* 0x000fe400078e0003 */
[----:B------:R-:W-:-:S02]  /*2790*/  IMAD R2, R12, R2, R15 ;  /* 0x000000020c027224 */ /* 0x000fc400078e020f */
[----:B------:R-:W-:Y:S02]  /*27a0*/  IMAD R13, R5, R4, R8 ;  /* 0x00000004050d7224 */ /* 0x000fe400078e0208 */
[----:B------:R-:W-:Y:S02]  /*27b0*/  IMAD R15, R7, R12, R2 ;  /* 0x0000000c070f7224 */ /* 0x000fe400078e0202 */
.L_x_31:
[----:B------:R-:W1:Y:S02]  /*27c0*/  LDCU UR4, c[0x0][0xb30] ;  /* 0x00016600ff0477ac */ /* 0x000e640008000800 */
[----:B-1----:R-:W-:-:S09]  /*27d0*/  UISETP.NE.AND UP0, UPT, UR4, 0x1, UPT ;  /* 0x000000010400788c */ /* 0x002fd2000bf05270 */
[----:B------:R-:W-:Y:S05]  /*27e0*/  BRA.U UP0, `(.L_x_32) ;  /* 0x0000000100407547 */ /* 0x000fea000b800000 */
[----:B------:R-:W1:Y:S08]  /*27f0*/  LDC.64 R4, c[0x0][0xb10] ;  /* 0x0002c400ff047b82 */ /* 0x000e700000000a00 */
[----:B------:R-:W4:Y:S08]  /*2800*/  LDC.64 R2, c[0x0][0xb18] ;  /* 0x0002c600ff027b82 */ /* 0x000f300000000a00 */
[----:B------:R-:W2:Y:S08]  /*2810*/  LDC R6, c[0x0][0xb20] ;  /* 0x0002c800ff067b82 */ /* 0x000eb00000000800 */
[----:B------:R-:W3:Y:S01]  /*2820*/  LDC R8, c[0x0][0xb0c] ;  /* 0x0002c300ff087b82 */ /* 0x000ee20000000800 */
[----:B-1----:R-:W-:-:S05]  /*2830*/  IMAD.HI.U32 R4, R15, R4, RZ ;  /* 0x000000040f047227 */ /* 0x002fca00078e00ff */
[----:B------:R-:W-:Y:S01]  /*2840*/  SHF.R.U32.HI R4, RZ, R5, R4 ;  /* 0x00000005ff047219 */ /* 0x000fe20000011604 */
[----:B----4-:R-:W-:Y:S01]  /*2850*/  IMAD.HI.U32 R3, R13, R3, RZ ;  /* 0x000000030d037227 */ /* 0x010fe200078e00ff */
[----:B------:R-:W-:-:S04]  /*2860*/  ISETP.NE.AND P1, PT, R2, 0x1, PT ;  /* 0x000000010200780c */ /* 0x000fc80003f25270 */
[----:B--2---:R-:W-:-:S04]  /*2870*/  SHF.R.U32.HI R6, RZ, R6, R3 ;  /* 0x00000006ff067219 */ /* 0x004fc80000011603 */
[----:B------:R-:W-:Y:S02]  /*2880*/  SEL R3, R13, R6, !P1 ;  /* 0x000000060d037207 */ /* 0x000fe40004800000 */
[----:B---3--:R-:W-:-:S04]  /*2890*/  ISETP.NE.AND P2, PT, R8, 0x1, PT ;  /* 0x000000010800780c */ /* 0x008fc80003f45270 */
[----:B------:R-:W-:-:S05]  /*28a0*/  SEL R4, R15, R4, !P2 ;  /* 0x000000040f047207 */ /* 0x000fca0005000000 */
[----:B------:R-:W-:Y:S02]  /*28b0*/  IMAD.IADD R5, R3, 0x1, -R4 ;  /* 0x0000000103057824 */ /* 0x000fe400078e0a04 */
[----:B------:R-:W-:Y:S02]  /*28c0*/  IMAD.IADD R3, R4, 0x1, -R3 ;  /* 0x0000000104037824 */ /* 0x000fe400078e0a03 */
[----:B------:R-:W-:Y:S02]  /*28d0*/  IMAD R15, R5, R8, R15 ;  /* 0x00000008050f7224 */ /* 0x000fe400078e020f */
[----:B------:R-:W-:-:S07]  /*28e0*/  IMAD R13, R3, R2, R13 ;  /* 0x00000002030d7224 */ /* 0x000fce00078e020d */
.L_x_32:
[----:B------:R-:W-:Y:S01]  /*28f0*/  UMOV UR20, UR31 ;  /* 0x0000001f00147c82 */ /* 0x000fe20008000000 */
[----:B------:R-:W-:Y:S01]  /*2900*/  PLOP3.LUT P1, PT, PT, PT, PT, 0x80, 0x8 ;  /* 0x000000000008781c */ /* 0x000fe20003f2f070 */
[----:B------:R-:W-:Y:S01]  /*2910*/  IMAD.IADD R45, R15, 0x1, R64 ;  /* 0x000000010f2d7824 */ /* 0x000fe200078e0240 */
[----:B------:R-:W-:Y:S01]  /*2920*/  LOP3.LUT R10, R10, 0x1, RZ, 0x3c, !PT ;  /* 0x000000010a0a7812 */ /* 0x000fe200078e3cff */
[----:B------:R-:W-:Y:S01]  /*2930*/  IMAD.IADD R18, R13, 0x1, R62 ;  /* 0x000000010d127824 */ /* 0x000fe200078e023e */
[----:B------:R-:W-:Y:S09]  /*2940*/  @P4 BRA `(.L_x_33) ;  /* 0xffffffec00684947 */ /* 0x000ff2000383ffff */
[----:B------:R-:W-:Y:S01]  /*2950*/  UIADD3 UR22, UPT, UPT, UR22, 0xd0, URZ ;  /* 0x000000d016167890 */ /* 0x000fe2000fffe0ff */
[----:B------:R-:W-:-:S03]  /*2960*/  MOV R3, UR33 ;  /* 0x0000002100037c02 */ /* 0x000fc60008000f00 */
[----:B------:R-:W-:Y:S01]  /*2970*/  ULEA UR4, UR32, UR22, 0x3 ;  /* 0x0000001620047291 */ /* 0x000fe2000f8e18ff */
[----:B------:R-:W-:-:S08]  /*2980*/  SHF.L.U32 R3, R3, 0x1f, RZ ;  /* 0x0000001f03037819 */ /* 0x000fd000000006ff */
[----:B------:R-:W1:Y:S02]  /*2990*/  SYNCS.PHASECHK.TRANS64.TRYWAIT P0, [UR4], R3 ;  /* 0x00000003ff0075a7 */ /* 0x000e640008001104 */
[----:B-1----:R-:W-:Y:S05]  /*29a0*/  @!P0 BRA `(.L_x_34) ;  /* 0x0000005400888947 */ /* 0x002fea0003800000 */
.L_x_135:
[----:B------:R-:W-:-:S04]  /*29b0*/  UIADD3 UR6, UPT, UPT, UR32, 0x1, URZ ;  /* 0x0000000120067890 */ /* 0x000fc8000fffe0ff */
[----:B------:R-:W-:-:S04]  /*29c0*/  UISETP.NE.AND UP0, UPT, UR6, 0x1a, UPT ;  /* 0x0000001a0600788c */ /* 0x000fc8000bf05270 */
[----:B------:R-:W-:Y:S02]  /*29d0*/  USEL UR5, URZ, 0x1, UP0 ;  /* 0x00000001ff057887 */ /* 0x000fe40008000000 */
[----:B------:R-:W-:Y:S02]  /*29e0*/  USEL UR6, UR6, URZ, UP0 ;  /* 0x000000ff06067287 */ /* 0x000fe40008000000 */
[----:B------:R-:W-:Y:S02]  /*29f0*/  ULOP3.LUT UR5, UR33, UR5, URZ, 0x3c, !UPT ;  /* 0x0000000521057292 */ /* 0x000fe4000f8e3cff */
[----:B------:R-:W-:-:S04]  /*2a00*/  ULEA UR4, UR6, UR22, 0x3 ;  /* 0x0000001606047291 */ /* 0x000fc8000f8e18ff */
[----:B-1----:R-:W-:-:S04]  /*2a10*/  MOV R3, UR5 ;  /* 0x0000000500037c02 */ /* 0x002fc80008000f00 */
[----:B------:R-:W-:-:S04]  /*2a20*/  SHF.L.U32 R3, R3, 0x1f, RZ ;  /* 0x0000001f03037819 */ /* 0x000fc800000006ff */
[----:B------:R-:W1:Y:S02]  /*2a30*/  SYNCS.PHASECHK.TRANS64.TRYWAIT P0, [UR4], R3 ;  /* 0x00000003ff0075a7 */ /* 0x000e640008001104 */
[----:B-1----:R-:W-:Y:S05]  /*2a40*/  @!P0 BRA `(.L_x_35) ;  /* 0x0000005400788947 */ /* 0x002fea0003800000 */
.L_x_137:
        /* <DEDUP_REMOVED lines=10> */
.L_x_139:
        /* <DEDUP_REMOVED lines=10> */
.L_x_141:
        /* <DEDUP_REMOVED lines=10> */
.L_x_143:
        /* <DEDUP_REMOVED lines=10> */
.L_x_145:
        /* <DEDUP_REMOVED lines=10> */
.L_x_147:
        /* <DEDUP_REMOVED lines=10> */
.L_x_149:
        /* <DEDUP_REMOVED lines=10> */
.L_x_151:
        /* <DEDUP_REMOVED lines=10> */
.L_x_153:
        /* <DEDUP_REMOVED lines=10> */
.L_x_155:
        /* <DEDUP_REMOVED lines=10> */
.L_x_157:
        /* <DEDUP_REMOVED lines=10> */
.L_x_159:
        /* <DEDUP_REMOVED lines=10> */
.L_x_161:
        /* <DEDUP_REMOVED lines=10> */
.L_x_163:
        /* <DEDUP_REMOVED lines=10> */
.L_x_165:
        /* <DEDUP_REMOVED lines=10> */
.L_x_167:
        /* <DEDUP_REMOVED lines=10> */
.L_x_169:
        /* <DEDUP_REMOVED lines=10> */
.L_x_171:
        /* <DEDUP_REMOVED lines=10> */
.L_x_173:
        /* <DEDUP_REMOVED lines=10> */
.L_x_175:
        /* <DEDUP_REMOVED lines=10> */
.L_x_177:
        /* <DEDUP_REMOVED lines=10> */
.L_x_179:
        /* <DEDUP_REMOVED lines=10> */
.L_x_181:
        /* <DEDUP_REMOVED lines=10> */
.L_x_183:
[----:B------:R-:W-:-:S04]  /*38b0*/  UIADD3 UR6, UPT, UPT, UR6, 0x1, URZ ;  /* 0x0000000106067890 */ /* 0x000fc8000fffe0ff */
[----:B------:R-:W-:-:S04]  /*38c0*/  UISETP.NE.AND UP0, UPT, UR6, 0x1a, UPT ;  /* 0x0000001a0600788c */ /* 0x000fc8000bf05270 */
[----:B------:R-:W-:Y:S02]  /*38d0*/  USEL UR4, URZ, 0x1, UP0 ;  /* 0x00000001ff047887 */ /* 0x000fe40008000000 */
[----:B------:R-:W-:Y:S02]  /*38e0*/  USEL UR6, UR6, URZ, UP0 ;  /* 0x000000ff06067287 */ /* 0x000fe40008000000 */
[----:B------:R-:W-:Y:S02]  /*38f0*/  ULOP3.LUT UR4, UR5, UR4, URZ, 0x3c, !UPT ;  /* 0x0000000405047292 */ /* 0x000fe4000f8e3cff */
[----:B------:R-:W-:-:S04]  /*3900*/  ULEA UR6, UR6, UR22, 0x3 ;  /* 0x0000001606067291 */ /* 0x000fc8000f8e18ff */
[----:B------:R-:W-:Y:S02]  /*3910*/  IMAD.U32 R2, RZ, RZ, UR4 ;  /* 0x00000004ff027e24 */ /* 0x000fe4000f8e00ff */
[----:B-1----:R-:W-:-:S03]  /*3920*/  MOV R0, UR6 ;  /* 0x0000000600007c02 */ /* 0x002fc60008000f00 */
[----:B------:R-:W-:-:S07]  /*3930*/  SHF.L.U32 R3, R2, 0x1f, RZ ;  /* 0x0000001f02037819 */ /* 0x000fce00000006ff */
.L_x_59:
[----:B-1----:R1:W4:Y:S02]  /*3940*/  SYNCS.PHASECHK.TRANS64.TRYWAIT P0, [R0+URZ], R3 ;  /* 0x00000003000075a7 */ /* 0x00232400080011ff */
[----:B----4-:R-:W-:Y:S05]  /*3950*/  @!P0 NANOSLEEP.SYNCS 0x989680 ;  /* 0x009896800000895d */ /* 0x010fea0003900000 */
[----:B------:R-:W4:Y:S02]  /*3960*/  @!P0 SYNCS.PHASECHK.TRANS64 P0, [R0+URZ], R3 ;  /* 0x00000003000085a7 */ /* 0x000f2400080010ff */
[----:B----4-:R-:W-:Y:S05]  /*3970*/  @P0 EXIT ;  /* 0x000000000000094d */ /* 0x010fea0003800000 */
[----:B------:R-:W-:Y:S05]  /*3980*/  BRA `(.L_x_59) ;  /* 0xfffffffc00ec7947 */ /* 0x000fea000383ffff */
.L_x_17:
[----:B------:R-:W-:-:S04]  /*3990*/  UISETP.NE.AND UP0, UPT, UR45, URZ, UPT ;  /* 0x000000ff2d00728c */ /* 0x000fc8000bf05270 */
[----:B------:R-:W-:-:S09]  /*39a0*/  UISETP.NE.OR UP0, UPT, UR6, 0x1, UP0 ;  /* 0x000000010600788c */ /* 0x000fd20008705670 */
[----:B------:R-:W-:Y:S05]  /*39b0*/  BRA.U UP0, `(.L_x_60) ;  /* 0x0000000100b07547 */ /* 0x000fea000b800000 */
[----:B------:R-:W-:Y:S01]  /*39c0*/  UMOV UR4, 0x400 ;  /* 0x0000040000047882 */ /* 0x000fe20000000000 */
[----:B------:R-:W-:Y:S01]  /*39d0*/  HFMA2 R3, -RZ, RZ, 0, 5.9604644775390625e-08 ;  /* 0x00000001ff037431 */ /* 0x000fe200000001ff */
[----:B------:R-:W-:Y:S01]  /*39e0*/  ULEA UR45, UR45, UR4, 0x18 ;  /* 0x000000042d2d7291 */ /* 0x000fe2000f8ec0ff */
[----:B------:R-:W-:Y:S01]  /*39f0*/  ISETP.NE.AND P0, PT, R2, RZ, PT ;  /* 0x000000ff0200720c */ /* 0x000fe20003f05270 */
[----:B------:R-:W-:Y:S02]  /*3a00*/  IMAD.MOV.U32 R8, RZ, RZ, RZ ;  /* 0x000000ffff087224 */ /* 0x000fe400078e00ff */
[----:B------:R-:W-:Y:S02]  /*3a10*/  UIADD3 UR6, UPT, UPT, UR45, 0x1e8, URZ ;  /* 0x000001e82d067890 */ /* 0x000fe4000fffe0ff */
[----:B------:R-:W-:Y:S02]  /*3a20*/  UIADD3 UR7, UPT, UPT, UR45, 0x1e0, URZ ;  /* 0x000001e02d077890 */ /* 0x000fe4000fffe0ff */
[----:B------:R-:W-:-:S12]  /*3a30*/  UPRMT UR6, URZ, 0x654, UR6 ;  /* 0x00000654ff067896 */ /* 0x000fd80008000006 */
.L_x_63:
[----:B------:R-:W-:Y:S01]  /*3a40*/  SHF.L.U32 R7, R3, 0x1f, RZ ;  /* 0x0000001f03077819 */ /* 0x000fe200000006ff */
[----:B------:R-:W-:Y:S02]  /*3a50*/  IMAD.U32 R9, RZ, RZ, UR7 ;  /* 0x00000007ff097e24 */ /* 0x000fe4000f8e00ff */
[----:B------:R-:W-:Y:S01]  /*3a60*/  @!P0 IMAD.MOV.U32 R5, RZ, RZ, 0x10 ;  /* 0x00000010ff058424 */ /* 0x000fe200078e00ff */
[----:B------:R-:W1:Y:S02]  /*3a70*/  SYNCS.PHASECHK.TRANS64.TRYWAIT P1, [UR45+0x1e8], R7 ;  /* 0x0001e807ff0075a7 */ /* 0x000e64000802112d */
[----:B------:R-:W-:-:S04]  /*3a80*/  PRMT R9, R2, 0x654, R9 ;  /* 0x0000065402097816 */ /* 0x000fc80000000009 */
[----:B------:R-:W-:Y:S01]  /*3a90*/  SEL R0, R9, R0, !P0 ;  /* 0x0000000009007207 */ /* 0x000fe20004000000 */
[----:B-1----:R-:W-:Y:S06]  /*3aa0*/  @!P1 BRA `(.L_x_61) ;  /* 0x0000004c00a09947 */ /* 0x002fec0003800000 */
.L_x_185:
[----:B------:R-:W-:Y:S01]  /*3ab0*/  UIADD3 UR4, UPT, UPT, UR45, 0x220, URZ ;  /* 0x000002202d047890 */ /* 0x000fe2000fffe0ff */
[----:B------:R2:W-:Y:S01]  /*3ac0*/  @!P0 SYNCS.ARRIVE.TRANS64.RED RZ, [R0+URZ], R5 ;  /* 0x0000000500ff89a7 */ /* 0x0005e200080004ff */
[----:B------:R-:W-:Y:S01]  /*3ad0*/  UIADD3 UR5, UPT, UPT, UR45, 0x1e0, URZ ;  /* 0x000001e02d057890 */ /* 0x000fe2000fffe0ff */
[----:B------:R-:W-:-:S08]  /*3ae0*/  LOP3.LUT R3, R3, 0x1, RZ, 0x3c, !PT ;  /* 0x0000000103037812 */ /* 0x000fd000078e3cff */
[----:B------:R-:W-:Y:S06]  /*3af0*/  UGETNEXTWORKID.BROADCAST [UR4], [UR5] ;  /* 0x00000000040073ca */ /* 0x000fec0008000100 */
[----:B--2---:R-:W-:-:S04]  /*3b00*/  SHF.L.U32 R5, R8, 0x1f, RZ ;  /* 0x0000001f08057819 */ /* 0x004fc800000006ff */
[----:B------:R-:W2:Y:S02]  /*3b10*/  SYNCS.PHASECHK.TRANS64.TRYWAIT P1, [UR45+0x1e0], R5 ;  /* 0x0001e005ff0075a7 */ /* 0x000ea4000802112d */
[----:B--2---:R-:W-:Y:S05]  /*3b20*/  @!P1 BRA `(.L_x_62) ;  /* 0x0000004c00989947 */ /* 0x004fea0003800000 */
.L_x_187:
[----:B-1----:R-:W1:Y:S01]  /*3b30*/  LDS.128 R4, [UR45+0x220] ;  /* 0x0002202dff047984 */ /* 0x002e620008000c00 */
[----:B------:R-:W-:Y:S01]  /*3b40*/  LOP3.LUT R8, R8, 0x1, RZ, 0x3c, !PT ;  /* 0x0000000108087812 */ /* 0x000fe200078e3cff */
[----:B------:R-:W-:Y:S01]  /*3b50*/  @!PT LDS RZ, [RZ] ;  /* 0x00000000fffff984 */ /* 0x000fe20000000800 */
[----:B------:R-:W-:Y:S01]  /*3b60*/  @!PT LDS RZ, [RZ] ;  /* 0x00000000fffff984 */ /* 0x000fe20000000800 */
[----:B------:R-:W-:Y:S01]  /*3b70*/  @!PT LDS RZ, [RZ] ;  /* 0x00000000fffff984 */ /* 0x000fe20000000800 */
[----:B------:R-:W-:Y:S01]  /*3b80*/  @!PT LDS RZ, [RZ] ;  /* 0x00000000fffff984 */ /* 0x000fe20000000800 */
[----:B------:R2:W-:Y:S06]  /*3b90*/  MEMBAR.ALL.CTA ;  /* 0x0000000000007992 */ /* 0x0005ec0000008000 */
[----:B--2---:R-:W2:Y:S02]  /*3ba0*/  FENCE.VIEW.ASYNC.S ;  /* 0x00000000000073c6 */ /* 0x004ea40000000000 */
[----:B--2---:R-:W-:Y:S01]  /*3bb0*/  SYNCS.ARRIVE.TRANS64.RED.A1T0 RZ, [UR6], RZ ;  /* 0x000000ffffff79a7 */ /* 0x004fe20008100406 */
[----:B-1----:R-:W-:-:S13]  /*3bc0*/  LOP3.LUT P1, RZ, R6, 0x1, RZ, 0xc0, !PT ;  /* 0x0000000106ff7812 */ /* 0x002fda000782c0ff */
[----:B------:R-:W-:Y:S05]  /*3bd0*/  @P1 BRA `(.L_x_63) ;  /* 0xfffffffc00981947 */ /* 0x000fea000383ffff */
[----:B------:R-:W-:-:S04]  /*3be0*/  SHF.L.U32 R0, R3, 0x1f, RZ ;  /* 0x0000001f03007819 */ /* 0x000fc800000006ff */
[----:B------:R-:W1:Y:S02]  /*3bf0*/  SYNCS.PHASECHK.TRANS64 P0, [UR45+0x1e8], R0 ;  /* 0x0001e800ff0075a7 */ /* 0x000e64000800102d */
[----:B-1----:R-:W-:Y:S05]  /*3c00*/  @P0 EXIT ;  /* 0x000000000000094d */ /* 0x002fea0003800000 */
[----:B------:R-:W-:-:S07]  /*3c10*/  MOV R0, UR45 ;  /* 0x0000002d00007c02 */ /* 0x000fce0008000f00 */
.L_x_64:
[----:B-1----:R-:W-:-:S04]  /*3c20*/  SHF.L.U32 R5, R3, 0x1f, RZ ;  /* 0x0000001f03057819 */ /* 0x002fc800000006ff */
[----:B------:R1:W2:Y:S03]  /*3c30*/  SYNCS.PHASECHK.TRANS64.TRYWAIT P0, [R0+URZ+0x1e8], R5 ;  /* 0x0001e805000075a7 */ /* 0x0002a600080011ff */
[----:B--2---:R-:W-:Y:S05]  /*3c40*/  @!P0 NANOSLEEP.SYNCS 0x989680 ;  /* 0x009896800000895d */ /* 0x004fea0003900000 */
[----:B------:R-:W2:Y:S02]  /*3c50*/  @!P0 SYNCS.PHASECHK.TRANS64 P0, [R0+URZ+0x1e8], R5 ;  /* 0x0001e805000085a7 */ /* 0x000ea400080010ff */
[----:B--2---:R-:W-:Y:S05]  /*3c60*/  @P0 EXIT ;  /* 0x000000000000094d */ /* 0x004fea0003800000 */
[----:B------:R-:W-:Y:S05]  /*3c70*/  BRA `(.L_x_64) ;  /* 0xfffffffc00e87947 */ /* 0x000fea000383ffff */
.L_x_60:
[----:B------:R-:W-:-:S09]  /*3c80*/  UISETP.NE.AND UP0, UPT, UR6, URZ, UPT ;  /* 0x000000ff0600728c */ /* 0x000fd2000bf05270 */
[----:B------:R-:W-:Y:S05]  /*3c90*/  BRA.U UP0, `(.L_x_65) ;  /* 0x0000000d00387547 */ /* 0x000fea000b800000 */
[----:B------:R-:W-:Y:S01]  /*3ca0*/  UMOV UR4, 0x40 ;  /* 0x0000004000047882 */ /* 0x000fe20000000000 */
[----:B------:R-:W-:Y:S01]  /*3cb0*/  NOP ;  /* 0x0000000000007918 */ /* 0x000fe20000000000 */
[----:B------:R-:W-:Y:S01]  /*3cc0*/  ULEA UR4, UR45, UR4, 0x18 ;  /* 0x000000042d047291 */ /* 0x000fe2000f8ec0ff */
[----:B------:R-:W-:Y:S02]  /*3cd0*/  UMOV UR5, 0x400 ;  /* 0x0000040000057882 */ /* 0x000fe40000000000 */
[----:B------:R-:W-:-:S06]  /*3ce0*/  ULEA UR45, UR45, UR5, 0x18 ;  /* 0x000000052d2d7291 */ /* 0x000fcc000f8ec0ff */
[----:B------:R-:W1:Y:S02]  /*3cf0*/  LDS.U8 R0, [UR4+0x1c] ;  /* 0x00001c04ff007984 */ /* 0x000e640008000000 */
[----:B-1----:R-:W-:-:S13]  /*3d00*/  ISETP.NE.AND P0, PT, R0, RZ, PT ;  /* 0x000000ff0000720c */ /* 0x002fda0003f05270 */
[----:B------:R-:W-:Y:S05]  /*3d10*/  @P0 BRA `(.L_x_66) ;  /* 0x0000000000580947 */ /* 0x000fea0003800000 */
[----:B------:R-:W-:-:S13]  /*3d20*/  ELECT P0, URZ, PT ;  /* 0x0000000000ff782f */ /* 0x000fda0003800000 */
[----:B------:R-:W-:Y:S05]  /*3d30*/  @!P0 BRA `(.L_x_67) ;  /* 0x0000000000608947 */ /* 0x000fea0003800000 */
[----:B------:R-:W-:Y:S01]  /*3d40*/  UMOV UR5, 0x10 ;  /* 0x0000001000057882 */ /* 0x000fe20000000000 */
[----:B------:R-:W-:Y:S01]  /*3d50*/  HFMA2 R0, -RZ, RZ, 0, 5.9604644775390625e-08 ;  /* 0x00000001ff007431 */ /* 0x000fe200000001ff */
[----:B------:R-:W-:-:S03]  /*3d60*/  MOV R2, 0xffff ;  /* 0x0000ffff00027802 */ /* 0x000fc60000000f00 */
[----:B------:R-:W-:Y:S04]  /*3d70*/  DEPBAR.LE SB1, 0x36 ;  /* 0x00009d800000791a */ /* 0x000fe80000000000 */
[----:B------:R-:W1:Y:S02]  /*3d80*/  UTCATOMSWS.FIND_AND_SET.ALIGN UP0, UR5, UR5 ;  /* 0x00000005000575e3 */ /* 0x000e640008000800 */
[----:B-1----:R-:W-:Y:S01]  /*3d90*/  MOV R3, UR5 ;  /* 0x0000000500037c02 */ /* 0x002fe20008000f00 */
[----:B------:R-:W-:Y:S06]  /*3da0*/  BRA.U UP0, `(.L_x_68) ;  /* 0x0000000100187547 */ /* 0x000fec000b800000 */
.L_x_69:
[----:B------:R-:W-:Y:S05]  /*3db0*/  NANOSLEEP 0x64 ;  /* 0x000000640000795d */ /* 0x000fea0003800000 */
[----:B------:R-:W-:-:S05]  /*3dc0*/  UMOV UR5, 0x10 ;  /* 0x0000001000057882 */ /* 0x000fca0000000000 */
[----:B------:R-:W-:Y:S04]  /*3dd0*/  DEPBAR.LE SB1, 0x36 ;  /* 0x00009d800000791a */ /* 0x000fe80000000000 */
[----:B------:R-:W1:Y:S02]  /*3de0*/  UTCATOMSWS.FIND_AND_SET.ALIGN UP0, UR5, UR5 ;  /* 0x00000005000575e3 */ /* 0x000e640008000800 */
[----:B-1----:R-:W-:Y:S01]  /*3df0*/  MOV R3, UR5 ;  /* 0x0000000500037c02 */ /* 0x002fe20008000f00 */
[----:B------:R-:W-:Y:S05]  /*3e00*/  BRA.U !UP0, `(.L_x_69) ;  /* 0xfffffffd08e87547 */ /* 0x000fea000b83ffff */
.L_x_68:
[-C--:B------:R-:W-:Y:S02]  /*3e10*/  SHF.L.U32 R2, R2, R3.reuse, RZ ;  /* 0x0000000302027219 */ /* 0x080fe400000006ff */
[----:B------:R-:W-:Y:S01]  /*3e20*/  SHF.L.U32 R0, R0, R3, RZ ;  /* 0x0000000300007219 */ /* 0x000fe200000006ff */
[----:B------:R-:W-:Y:S02]  /*3e30*/  IMAD.SHL.U32 R3, R3, 0x20, RZ ;  /* 0x0000002003037824 */ /* 0x000fe400078e00ff */
[----:B------:R1:W-:Y:S04]  /*3e40*/  ATOMS.OR RZ, [UR4+0x14], R2 ;  /* 0x00001402ffff798c */ /* 0x0003e8000b000004 */
[----:B------:R1:W-:Y:S04]  /*3e50*/  ATOMS.OR RZ, [UR4+0x18], R0 ;  /* 0x00001800ffff798c */ /* 0x0003e8000b000004 */
[----:B------:R1:W-:Y:S01]  /*3e60*/  STS [UR45+0x230], R3 ;  /* 0x00023003ff007988 */ /* 0x0003e2000800082d */
[----:B------:R-:W-:Y:S05]  /*3e70*/  BRA `(.L_x_67) ;  /* 0x0000000000107947 */ /* 0x000fea0003800000 */
.L_x_66:
[----:B------:R-:W-:Y:S02]  /*3e80*/  MOV R0, 0xffffffff ;  /* 0xffffffff00007802 */ /* 0x000fe40000000f00 */
[----:B------:R-:W-:-:S03]  /*3e90*/  MOV R2, 0x3ec0 ;  /* 0x00003ec000027802 */ /* 0x000fc60000000f00 */
[----:B------:R1:W-:Y:S04]  /*3ea0*/  STS [UR45+0x230], R0 ;  /* 0x00023000ff007988 */ /* 0x0003e8000800082d */
[----:B-1-3-5:R-:W-:Y:S05]  /*3eb0*/  CALL.REL.NOINC `($__internal_1_$__cuda_sm10x_tcgen05_guardrail_trap_phase_invalid_during_alloc) ;  /* 0x0000005000307944 */ /* 0x02afea0003c00000 */
.L_x_67:
[----:B------:R-:W-:Y:S05]  /*3ec0*/  WARPSYNC.ALL ;  /* 0x0000000000007948 */ /* 0x000fea0003800000 */
[----:B------:R-:W2:Y:S01]  /*3ed0*/  S2UR UR6, SR_CgaCtaId ;  /* 0x00000000000679c3 */ /* 0x000ea20000008800 */
[----:B------:R-:W-:Y:S01]  /*3ee0*/  UMOV UR4, 0x400 ;  /* 0x0000040000047882 */ /* 0x000fe20000000000 */
[----:B------:R-:W-:-:S06]  /*3ef0*/  NOP ;  /* 0x0000000000007918 */ /* 0x000fcc0000000000 */
[----:B------:R-:W-:Y:S06]  /*3f00*/  BAR.ARV 0x6, 0xa0 ;  /* 0x0182800000007b1d */ /* 0x000fec0000002000 */
[----:B------:R-:W-:Y:S01]  /*3f10*/  IMAD.MOV.U32 R8, RZ, RZ, 0x1 ;  /* 0x00000001ff087424 */ /* 0x000fe200078e00ff */
[----:B------:R-:W-:Y:S01]  /*3f20*/  UMOV UR14, URZ ;  /* 0x000000ff000e7c82 */ /* 0x000fe20008000000 */
[----:B------:R-:W-:Y:S01]  /*3f30*/  UMOV UR13, URZ ;  /* 0x000000ff000d7c82 */ /* 0x000fe20008000000 */
[----:B------:R-:W-:Y:S01]  /*3f40*/  UMOV UR20, 0x0 ;  /* 0x0000000000147882 */ /* 0x000fe20000000000 */
[----:B------:R-:W-:Y:S01]  /*3f50*/  UMOV UR21, 0x4110010 ;  /* 0x0411001000157882 */ /* 0x000fe20000000000 */
[----:B------:R-:W-:Y:S01]  /*3f60*/  UMOV UR18, 0x0 ;  /* 0x0000000000127882 */ /* 0x000fe20000000000 */
[----:B------:R-:W-:Y:S01]  /*3f70*/  UMOV UR19, 0x4110010 ;  /* 0x0411001000137882 */ /* 0x000fe20000000000 */
[----:B--2---:R-:W-:Y:S01]  /*3f80*/  ULEA UR6, UR6, UR4, 0x18 ;  /* 0x0000000406067291 */ /* 0x004fe2000f8ec0ff */
[----:B------:R-:W2:Y:S03]  /*3f90*/  LDCU.64 UR4, c[0x0][0x388] ;  /* 0x00007100ff0477ac */ /* 0x000ea60008000a00 */
[----:B------:R-:W-:-:S02]  /*3fa0*/  UIADD3 UR9, UPT, UPT, UR6, 0x3600, URZ ;  /* 0x0000360006097890 */ /* 0x000fc4000fffe0ff */
[----:B------:R-:W-:-:S03]  /*3fb0*/  UIADD3 UR16, UPT, UPT, UR6, 0x1d600, URZ ;  /* 0x0001d60006107890 */ /* 0x000fc6000fffe0ff */
[----:B------:R-:W1:Y:S01]  /*3fc0*/  LDS R9, [UR6+0x230] ;  /* 0x00023006ff097984 */ /* 0x000e620008000800 */
[----:B------:R-:W-:Y:S02]  /*3fd0*/  USHF.R.U32.HI UR9, URZ, 0x4, UR9 ;  /* 0x00000004ff097899 */ /* 0x000fe40008011609 */
[----:B------:R-:W-:Y:S02]  /*3fe0*/  USHF.R.U32.HI UR16, URZ, 0x4, UR16 ;  /* 0x00000004ff107899 */ /* 0x000fe40008011610 */
[----:B------:R-:W-:Y:S02]  /*3ff0*/  ULOP3.LUT UR9, UR9, 0x3fff, URZ, 0xc0, !UPT ;  /* 0x00003fff09097892 */ /* 0x000fe4000f8ec0ff */
[----:B------:R-:W-:Y:S02]  /*4000*/  ULOP3.LUT UR16, UR16, 0x3fff, URZ, 0xc0, !UPT ;  /* 0x00003fff10107892 */ /* 0x000fe4000f8ec0ff */
[----:B------:R-:W-:Y:S02]  /*4010*/  ULOP3.LUT UR9, UR9, 0x10000, URZ, 0xfc, !UPT ;  /* 0x0001000009097892 */ /* 0x000fe4000f8efcff */
[----:B--2---:R-:W-:-:S04]  /*4020*/  UIADD3 UR4, UPT, UPT, UR4, 0x1f, URZ ;  /* 0x0000001f04047890 */ /* 0x004fc8000fffe0ff */
[----:B------:R-:W-:-:S04]  /*4030*/  USHF.R.S32.HI UR7, URZ, 0x1f, UR4 ;  /* 0x0000001fff077899 */ /* 0x000fc80008011404 */
[----:B------:R-:W-:-:S03]  /*4040*/  ULEA.HI UR7, UR7, UR4, URZ, 0x5 ;  /* 0x0000000407077291 */ /* 0x000fc6000f8f28ff */
[----:B------:R-:W2:Y:S01]  /*4050*/  LDCU UR4, c[0x0][0x390] ;  /* 0x00007200ff0477ac */ /* 0x000ea20008000800 */
[----:B------:R-:W-:-:S04]  /*4060*/  USHF.R.S32.HI UR7, URZ, 0x5, UR7 ;  /* 0x00000005ff077899 */ /* 0x000fc80008011407 */
[----:B------:R-:W-:Y:S02]  /*4070*/  UIMAD UR7, UR7, UR5, URZ ;  /* 0x00000005070772a4 */ /* 0x000fe4000f8e02ff */
[----:B------:R-:W-:-:S04]  /*4080*/  UIADD3 UR5, UPT, UPT, UR6, 0x1e8, URZ ;  /* 0x000001e806057890 */ /* 0x000fc8000fffe0ff */
[----:B------:R-:W-:Y:S01]  /*4090*/  UPRMT UR5, URZ, 0x654, UR5 ;  /* 0x00000654ff057896 */ /* 0x000fe20008000005 */
[C---:B-1----:R-:W-:Y:S01]  /*40a0*/  VIADD R3, R9.reuse, 0x40 ;  /* 0x0000004009037836 */ /* 0x042fe20000000000 */
[----:B------:R-:W-:Y:S01]  /*40b0*/  LOP3.LUT R2, R9, 0xffff, RZ, 0xc0, !PT ;  /* 0x0000ffff09027812 */ /* 0x000fe200078ec0ff */
[----:B--2---:R-:W-:-:S03]  /*40c0*/  UIMAD UR4, UR7, UR4, URZ ;  /* 0x00000004070472a4 */ /* 0x004fc6000f8e02ff */
[----:B------:R-:W-:Y:S01]  /*40d0*/  LOP3.LUT R3, R3, 0xffff, RZ, 0xc0, !PT ;  /* 0x0000ffff03037812 */ /* 0x000fe200078ec0ff */
[----:B------:R-:W-:Y:S02]  /*40e0*/  UIADD3 UR15, UPT, UPT, UR4, -0x1, URZ ;  /* 0xffffffff040f7890 */ /* 0x000fe4000fffe0ff */
[----:B------:R-:W-:Y:S02]  /*40f0*/  UISETP.GE.AND UP2, UPT, UR4, 0x1, UPT ;  /* 0x000000010400788c */ /* 0x000fe4000bf46270 */
[----:B------:R1:W-:Y:S02]  /*4100*/  STL.64 [R1], R2 ;  /* 0x0000000201007387 */ /* 0x0003e40000100a00 */
[----:B-1----:R-:W-:-:S07]  /*4110*/  CS2R R2, SRZ ;  /* 0x0000000000027805 */ /* 0x002fce000001ff00 */
.L_x_76:
[----:B-1----:R-:W-:-:S04]  /*4120*/  SHF.L.U32 R5, R3, 0x1f, RZ ;  /* 0x0000001f03057819 */ /* 0x002fc800000006ff */
[----:B------:R-:W1:Y:S02]  /*4130*/  SYNCS.PHASECHK.TRANS64.TRYWAIT P0, [UR6+0x1e0], R5 ;  /* 0x0001e005ff0075a7 */ /* 0x000e640008001106 */
[----:B-12---:R-:W-:Y:S05]  /*4140*/  @!P0 BRA `(.L_x_70) ;  /* 0x0000004800288947 */ /* 0x006fea0003800000 */
.L_x_189:
[----:B-1----:R-:W1:Y:S01]  /*4150*/  LDS.128 R4, [UR6+0x220] ;  /* 0x00022006ff047984 */ /* 0x002e620008000c00 */
[----:B------:R-:W-:Y:S01]  /*4160*/  ULEA UR8, UR14, UR6, 0x3 ;  /* 0x000000060e087291 */ /* 0x000fe2000f8e18ff */
[----:B------:R-:W-:Y:S01]  /*4170*/  SHF.L.U32 R0, R8, 0x1f, RZ ;  /* 0x0000001f08007819 */ /* 0x000fe200000006ff */
[----:B------:R-:W-:Y:S01]  /*4180*/  @!PT LDS RZ, [RZ] ;  /* 0x00000000fffff984 */ /* 0x000fe20000000800 */
[----:B------:R-:W-:Y:S01]  /*4190*/  @!PT LDS RZ, [RZ] ;  /* 0x00000000fffff984 */ /* 0x000fe20000000800 */
[----:B------:R-:W-:Y:S01]  /*41a0*/  @!PT LDS RZ, [RZ] ;  /* 0x00000000fffff984 */ /* 0x000fe20000000800 */
[----:B------:R-:W-:Y:S01]  /*41b0*/  @!PT LDS RZ, [RZ] ;  /* 0x00000000fffff984 */ /* 0x000fe20000000800 */
[----:B------:R2:W-:Y:S06]  /*41c0*/  MEMBAR.ALL.CTA ;  /* 0x0000000000007992 */ /* 0x0005ec0000008000 */
[----:B--2---:R-:W2:Y:S02]  /*41d0*/  FENCE.VIEW.ASYNC.S ;  /* 0x00000000000073c6 */ /* 0x004ea40000000000 */
[----:B--2---:R-:W-:Y:S01]  /*41e0*/  SYNCS.ARRIVE.TRANS64.RED.A1T0 RZ, [UR5], RZ ;  /* 0x000000ffffff79a7 */ /* 0x004fe20008100405 */
[----:B------:R-:W2:Y:S01]  /*41f0*/  SYNCS.PHASECHK.TRANS64.TRYWAIT P0, [UR8+0x200], R0 ;  /* 0x00020000ff0075a7 */ /* 0x000ea20008001108 */
[----:B-1----:R-:W-:Y:S01]  /*4200*/  LOP3.LUT P2, RZ, R6, 0x1, RZ, 0xc0, !PT ;  /* 0x0000000106ff7812 */ /* 0x002fe2000784c0ff */
[----:B--2---:R-:W-:-:S12]  /*4210*/  @!P0 BRA `(.L_x_71) ;  /* 0x00000048000c8947 */ /* 0x004fd80003800000 */
.L_x_191:
[----:B------:R-:W-:Y:S05]  /*4220*/  BRA.U !UP2, `(.L_x_72) ;  /* 0x000000010ac47547 */ /* 0x000fea000b800000 */
[----:B-1----:R-:W-:Y:S01]  /*4230*/  IMAD.U32 R0, RZ, RZ, UR14 ;  /* 0x0000000eff007e24 */ /* 0x002fe2000f8e00ff */
[----:B------:R-:W-:-:S04]  /*4240*/  ULEA UR4, UR13, UR6, 0x3 ;  /* 0x000000060d047291 */ /* 0x000fc8000f8e18ff */
[----:B------:R-:W-:Y:S02]  /*4250*/  LEA R4, R0, R1, 0x2 ;  /* 0x0000000100047211 */ /* 0x000fe400078e10ff */
[----:B------:R-:W-:-:S04]  /*4260*/  SHF.L.U32 R0, R2, 0x1f, RZ ;  /* 0x0000001f02007819 */ /* 0x000fc800000006ff */
[----:B------:R-:W5:Y:S01]  /*4270*/  LDL R4, [R4] ;  /* 0x0000000004047983 */ /* 0x000f620000100800 */
[----:B------:R1:W2:Y:S01]  /*4280*/  SYNCS.PHASECHK.TRANS64.TRYWAIT P1, [UR4], R0 ;  /* 0x00000000ff0075a7 */ /* 0x0002a20008021104 */
[----:B------:R-:W-:Y:S01]  /*4290*/  UPLOP3.LUT UP3, UPT, UPT, UPT, UPT, 0x40, 0x4 ;  /* 0x000000000004789c */ /* 0x000fe20003f6e870 */
[----:B------:R-:W-:Y:S01]  /*42a0*/  UMOV UR12, UR15 ;  /* 0x0000000f000c7c82 */ /* 0x000fe20008000000 */
[----:B------:R-:W-:-:S09]  /*42b0*/  UMOV UR11, UR13 ;  /* 0x0000000d000b7c82 */ /* 0x000fd20008000000 */
.L_x_75:
[----:B------:R-:W-:Y:S01]  /*42c0*/  ULEA UR7, UR11, UR6, 0x3 ;  /* 0x000000060b077291 */ /* 0x000fe2000f8e18ff */
[----:B-12-4-:R-:W-:Y:S11]  /*42d0*/  @P1 BRA `(.L_x_73) ;  /* 0x00000000000c1947 */ /* 0x016ff60003800000 */
[----:B------:R-:W-:Y:S04]  /*42e0*/  SHF.L.U32 R5, R2, 0x1f, RZ ;  /* 0x0000001f02057819 */ /* 0x000fe800000006ff */
[----:B------:R-:W2:Y:S02]  /*42f0*/  SYNCS.PHASECHK.TRANS64.TRYWAIT P0, [UR7], R5 ;  /* 0x00000005ff0075a7 */ /* 0x000ea40008001107 */
[----:B--2---:R-:W-:Y:S05]  /*4300*/  @!P0 BRA `(.L_x_74) ;  /* 0x0000004400e88947 */ /* 0x004fea0003800000 */
.L_x_73:
[----:B------:R-:W-:Y:S01]  /*4310*/  UISETP.NE.AND UP0, UPT, UR12, URZ, UPT ;  /* 0x000000ff0c00728c */ /* 0x000fe2000bf05270 */
[----:B------:R-:W-:Y:S01]  /*4320*/  PLOP3.LUT P1, PT, PT, PT, PT, 0x80, 0x8 ;  /* 0x000000000008781c */ /* 0x000fe20003f2f070 */
[----:B------:R-:W-:Y:S02]  /*4330*/  UIADD3 UR13, UPT, UPT, UR11, 0x1, URZ ;  /* 0x000000010b0d7890 */ /* 0x000fe4000fffe0ff */
[----:B------:R-:W-:Y:S02]  /*4340*/  ULEA UR22, UR11, UR16, 0x8 ;  /* 0x000000100b167291 */ /* 0x000fe4000f8e40ff */
[----:B------:R-:W-:Y:S01]  /*4350*/  UISETP.NE.AND UP1, UPT, UR13, 0x1a, UPT ;  /* 0x0000001a0d00788c */ /* 0x000fe2000bf25270 */
[----:B------:R-:W-:Y:S01]  /*4360*/  PLOP3.LUT P0, PT, PT, PT, UP0, 0x80, 0x8 ;  /* 0x000000000008781c */ /* 0x000fe20003f0f008 */
[----:B------:R-:W-:Y:S02]  /*4370*/  ULEA UR24, UR11, UR9, 0x8 ;  /* 0x000000090b187291 */ /* 0x000fe4000f8e40ff */
[----:B------:R-:W-:Y:S02]  /*4380*/  USEL UR10, URZ, 0x1, UP1 ;  /* 0x00000001ff0a7887 */ /* 0x000fe40008800000 */
[----:B------:R-:W-:Y:S02]  /*4390*/  USEL UR13, UR13, URZ, UP1 ;  /* 0x000000ff0d0d7287 */ /* 0x000fe40008800000 */
[----:B------:R-:W-:Y:S02]  /*43a0*/  UIADD3 UR26, UPT, UPT, UR22, 0x80, URZ ;  /* 0x00000080161a7890 */ /* 0x000fe4000fffe0ff */
[----:B------:R-:W-:Y:S01]  /*43b0*/  @UP0 ULEA UR4, UR13, UR6, 0x3 ;  /* 0x000000060d040291 */ /* 0x000fe2000f8e18ff */
[----:B------:R-:W-:Y:S01]  /*43c0*/  LOP3.LUT R2, R2, UR10, RZ, 0x3c, !PT ;  /* 0x0000000a02027c12 */ /* 0x000fe2000f8e3cff */
[----:B------:R-:W-:Y:S02]  /*43d0*/  UIADD3 UR28, UPT, UPT, UR24, 0x2, URZ ;  /* 0x00000002181c7890 */ /* 0x000fe4000fffe0ff */
[----:B------:R-:W-:Y:S01]  /*43e0*/  UIADD3 UR17, UPT, UPT, UR7, 0xd0, URZ ;  /* 0x000000d007117890 */ /* 0x000fe2000fffe0ff */
[----:B-1----:R-:W-:Y:S01]  /*43f0*/  @P0 SHF.L.U32 R0, R2, 0x1f, RZ ;  /* 0x0000001f02000819 */ /* 0x002fe200000006ff */
[----:B------:R-:W-:Y:S01]  /*4400*/  UIADD3 UR7, UPT, UPT, UR12, 0x1, URZ ;  /* 0x000000010c077890 */ /* 0x000fe2000fffe0ff */
[----:B------:R-:W-:Y:S02]  /*4410*/  UMOV UR23, 0x40004040 ;  /* 0x4000404000177882 */ /* 0x000fe40000000000 */
[----:B------:R4:W1:Y:S01]  /*4420*/  @P0 SYNCS.PHASECHK.TRANS64.TRYWAIT P1, [UR4], R0 ;  /* 0x00000000ff0005a7 */ /* 0x0008620008021104 */
[----:B------:R-:W-:Y:S11]  /*4430*/  ELECT P0, URZ, PT ;  /* 0x0000000000ff782f */ /* 0x000ff60003800000 */
[----:B------:R-:W-:Y:S02]  /*4440*/  @!UPT UIADD3 URZ, UPT, UPT, URZ, URZ, URZ ;  /* 0x000000fffffff290 */ /* 0x000fe4000fffe0ff */
[C---:B-----5:R-:W-:Y:S02]  /*4450*/  @P0 R2UR.BROADCAST UR10, R4.reuse ;  /* 0x00000000040a02ca */ /* 0x060fe400008e0000 */
[----:B------:R-:W-:Y:S11]  /*4460*/  ELECT P0, URZ, PT ;  /* 0x0000000000ff782f */ /* 0x000ff60003800000 */
[----:B------:R-:W-:Y:S02]  /*4470*/  @!UPT UIADD3 URZ, UPT, UPT, URZ, URZ, URZ ;  /* 0x000000fffffff290 */ /* 0x000fe4000fffe0ff */
[----:B------:R-:W-:Y:S01]  /*4480*/  @P0 R2UR.BROADCAST UR4, R4 ;  /* 0x00000000040402ca */ /* 0x000fe200008e0000 */
[----:B------:R-:W-:Y:S02]  /*4490*/  UISETP.GT.U32.AND UP0, UPT, UR7, 0x1, UPT ;  /* 0x000000010700788c */ /* 0x000fe4000bf04070 */
[----:B------:R-:W-:Y:S01]  /*44a0*/  UIADD3 UR12, UPT, UPT, UR12, -0x1, URZ ;  /* 0xffffffff0c0c7890 */ /* 0x000fe2000fffe0ff */
[----:B------:R-:W-:Y:S01]  /*44b0*/  UMOV UR25, 0x80004020 ;  /* 0x8000402000197882 */ /* 0x000fe20000000000 */
[----:B------:R-:W-:Y:S01]  /*44c0*/  UMOV UR27, 0x40004040 ;  /* 0x40004040001b7882 */ /* 0x000fe20000000000 */
[----:B------:R-:W-:Y:S01]  /*44d0*/  UMOV UR29, 0x80004020 ;  /* 0x80004020001d7882 */ /* 0x000fe20000000000 */
[----:B------:R-:W-:Y:S01]  /*44e0*/  UMOV UR11, UR13 ;  /* 0x0000000d000b7c82 */ /* 0x000fe20008000000 */
[----:B------:R4:W-:Y:S01]  /*44f0*/  UTCHMMA gdesc[UR24], gdesc[UR22], tmem[UR10], tmem[UR20], idesc[UR21], UP3 ;  /* 0x00ff1416180075ea */ /* 0x0009e2000980000a */
[----:B------:R-:W-:Y:S04]  /*4500*/  UPLOP3.LUT UP3, UPT, UPT, UPT, UPT, 0x80, 0x8 ;  /* 0x000000000008789c */ /* 0x000fe80003f6f070 */
[----:B------:R4:W-:Y:S01]  /*4510*/  UTCHMMA gdesc[UR28], gdesc[UR26], tmem[UR4], tmem[UR18], idesc[UR19], UPT ;  /* 0x00ff121a1c0075ea */ /* 0x0009e2000b800004 */
[----:B------:R4:W-:Y:S01]  /*4520*/  UTCBAR [UR17], URZ ;  /* 0x000000ff110073e9 */ /* 0x0009e200080000ff */
[----:B------:R-:W-:Y:S05]  /*4530*/  BRA.U UP0, `(.L_x_75) ;  /* 0xfffffffd00607547 */ /* 0x000fea000b83ffff */
.L_x_72:
[----:B------:R-:W-:Y:S01]  /*4540*/  UIADD3 UR14, UPT, UPT, UR14, 0x1, URZ ;  /* 0x000000010e0e7890 */ /* 0x000fe2000fffe0ff */
[----:B------:R-:W-:Y:S01]  /*4550*/  LOP3.LUT R3, R3, 0x1, RZ, 0x3c, !PT ;  /* 0x0000000103037812 */ /* 0x000fe200078e3cff */
[----:B------:R-:W-:Y:S02]  /*4560*/  UIADD3 UR8, UPT, UPT, UR8, 0x1f0, URZ ;  /* 0x000001f008087890 */ /* 0x000fe4000fffe0ff */
[----:B------:R-:W-:-:S04]  /*4570*/  UISETP.NE.AND UP0, UPT, UR14, 0x2, UPT ;  /* 0x000000020e00788c */ /* 0x000fc8000bf05270 */
[----:B----4-:R-:W-:Y:S02]  /*4580*/  USEL UR4, URZ, 0x1, UP0 ;  /* 0x00000001ff047887 */ /* 0x010fe40008000000 */
[----:B------:R-:W-:Y:S01]  /*4590*/  USEL UR14, UR14, URZ, UP0 ;  /* 0x000000ff0e0e7287 */ /* 0x000fe20008000000 */
[----:B------:R2:W-:Y:S03]  /*45a0*/  UTCBAR [UR8], URZ ;  /* 0x000000ff080073e9 */ /* 0x0005e600080000ff */
[----:B------:R-:W-:Y:S01]  /*45b0*/  LOP3.LUT R8, R8, UR4, RZ, 0x3c, !PT ;  /* 0x0000000408087c12 */ /* 0x000fe2000f8e3cff */
[----:B------:R-:W-:Y:S07]  /*45c0*/  @P2 BRA `(.L_x_76) ;  /* 0xfffffff800d42947 */ /* 0x000fee000383ffff */
[----:B------:R-:W4:Y:S01]  /*45d0*/  S2UR UR4, SR_CgaCtaId ;  /* 0x00000000000479c3 */ /* 0x000f220000008800 */
[----:B------:R-:W-:Y:S01]  /*45e0*/  ELECT P0, URZ, PT ;  /* 0x0000000000ff782f */ /* 0x000fe20003800000 */
[----:B-1----:R-:W-:Y:S01]  /*45f0*/  IMAD.MOV.U32 R0, RZ, RZ, 0x1 ;  /* 0x00000001ff007424 */ /* 0x002fe200078e00ff */
[----:B------:R-:W-:Y:S01]  /*4600*/  UIADD3 UR6, UPT, UPT, UR6, 0x200, URZ ;  /* 0x0000020006067890 */ /* 0x000fe2000fffe0ff */
[----:B------:R-:W-:Y:S01]  /*4610*/  SHF.L.U32 R3, R8, 0x1f, RZ ;  /* 0x0000001f08037819 */ /* 0x000fe200000006ff */
[----:B------:R-:W-:-:S03]  /*4620*/  UMOV UR5, 0x40 ;  /* 0x0000004000057882 */ /* 0x000fc60000000000 */
[----:B------:R-:W-:Y:S01]  /*4630*/  UVIRTCOUNT.DEALLOC.SMPOOL 0x80 ;  /* 0x000000800000784c */ /* 0x000fe20000000000 */
[----:B----4-:R-:W-:Y:S02]  /*4640*/  ULEA UR4, UR4, UR5, 0x18 ;  /* 0x0000000504047291 */ /* 0x010fe4000f8ec0ff */
[----:B------:R-:W-:-:S07]  /*4650*/  ULEA UR5, UR14, UR6, 0x3 ;  /* 0x000000060e057291 */ /* 0x000fce000f8e18ff */
[----:B------:R1:W-:Y:S02]  /*4660*/  @P0 STS.U8 [UR4+0x1c], R0 ;  /* 0x00001c00ff000988 */ /* 0x0003e40008000004 */
[----:B------:R-:W4:Y:S02]  /*4670*/  SYNCS.PHASECHK.TRANS64.TRYWAIT P0, [UR5], R3 ;  /* 0x00000003ff0075a7 */ /* 0x000f240008001105 */
[----:B-1--4-:R-:W-:Y:S05]  /*4680*/  @!P0 BRA `(.L_x_77) ;  /* 0x0000004400208947 */ /* 0x012fea0003800000 */
.L_x_194:
[----:B------:R-:W-:-:S04]  /*4690*/  UIADD3 UR7, UPT, UPT, UR14, 0x1, URZ ;  /* 0x000000010e077890 */ /* 0x000fc8000fffe0ff */
[----:B------:R-:W-:-:S04]  /*46a0*/  UISETP.NE.AND UP0, UPT, UR7, 0x2, UPT ;  /* 0x000000020700788c */ /* 0x000fc8000bf05270 */
[----:B------:R-:W-:Y:S02]  /*46b0*/  USEL UR5, URZ, 0x1, UP0 ;  /* 0x00000001ff057887 */ /* 0x000fe40008000000 */
[----:B------:R-:W-:-:S04]  /*46c0*/  USEL UR7, UR7, URZ, UP0 ;  /* 0x000000ff07077287 */ /* 0x000fc80008000000 */
[----:B------:R-:W-:Y:S01]  /*46d0*/  ULEA UR7, UR7, UR6, 0x3 ;  /* 0x0000000607077291 */ /* 0x000fe2000f8e18ff */
[----:B-1----:R-:W-:-:S04]  /*46e0*/  LOP3.LUT R3, R8, UR5, RZ, 0x3c, !PT ;  /* 0x0000000508037c12 */ /* 0x002fc8000f8e3cff */
[----:B------:R-:W-:-:S04]  /*46f0*/  SHF.L.U32 R3, R3, 0x1f, RZ ;  /* 0x0000001f03037819 */ /* 0x000fc800000006ff */
[----:B------:R-:W1:Y:S02]  /*4700*/  SYNCS.PHASECHK.TRANS64.TRYWAIT P0, [UR7], R3 ;  /* 0x00000003ff0075a7 */ /* 0x000e640008001107 */
[----:B-1----:R-:W-:Y:S05]  /*4710*/  @!P0 BRA `(.L_x_78) ;  /* 0x0000004400148947 */ /* 0x002fea0003800000 */
.L_x_196:
[----:B------:R-:W-:Y:S01]  /*4720*/  NOP ;  /* 0x0000000000007918 */ /* 0x000fe20000000000 */
[----:B-1----:R-:W1:Y:S01]  /*4730*/  LDS R0, [UR4+0x14] ;  /* 0x00001404ff007984 */ /* 0x002e620008000800 */
[----:B------:R-:W-:Y:S01]  /*4740*/  LOP3.LUT R2, R9, 0xffff, RZ, 0xc0, !PT ;  /* 0x0000ffff09027812 */ /* 0x000fe200078ec0ff */
[----:B------:R-:W-:Y:S02]  /*4750*/  IMAD.MOV.U32 R3, RZ, RZ, 0xffff ;  /* 0x0000ffffff037424 */ /* 0x000fe400078e00ff */
[----:B------:R-:W-:Y:S01]  /*4760*/  IMAD.MOV.U32 R5, RZ, RZ, 0x1 ;  /* 0x00000001ff057424 */ /* 0x000fe200078e00ff */
[----:B------:R-:W-:-:S04]  /*4770*/  SHF.R.U32.HI R2, RZ, 0x5, R2 ;  /* 0x00000005ff027819 */ /* 0x000fc80000011602 */
[-C--:B------:R-:W-:Y:S02]  /*4780*/  SHF.L.U32 R3, R3, R2.reuse, RZ ;  /* 0x0000000203037219 */ /* 0x080fe400000006ff */
[----:B------:R-:W-:Y:S02]  /*4790*/  SHF.L.U32 R5, R5, R2, RZ ;  /* 0x0000000205057219 */ /* 0x000fe400000006ff */
[----:B-1----:R-:W-:-:S04]  /*47a0*/  LOP3.LUT R0, R0, R3, RZ, 0xc0, !PT ;  /* 0x0000000300007212 */ /* 0x002fc800078ec0ff */
[----:B------:R-:W-:-:S13]  /*47b0*/  ISETP.NE.AND P0, PT, R0, R3, PT ;  /* 0x000000030000720c */ /* 0x000fda0003f05270 */
[----:B------:R-:W-:Y:S05]  /*47c0*/  @P0 BRA `(.L_x_79) ;  /* 0x00000000005c0947 */ /* 0x000fea0003800000 */
[----:B------:R-:W1:Y:S02]  /*47d0*/  LDS R0, [UR4+0x18] ;  /* 0x00001804ff007984 */ /* 0x000e640008000800 */
[----:B-1----:R-:W-:-:S04]  /*47e0*/  LOP3.LUT R0, R0, R5, RZ, 0xc0, !PT ;  /* 0x0000000500007212 */ /* 0x002fc800078ec0ff */
[----:B------:R-:W-:-:S13]  /*47f0*/  ISETP.NE.AND P0, PT, R0, R5, PT ;  /* 0x000000050000720c */ /* 0x000fda0003f05270 */
[----:B------:R-:W-:Y:S05]  /*4800*/  @P0 BRA `(.L_x_80) ;  /* 0x0000000000400947 */ /* 0x000fea0003800000 */
[----:B--2---:R-:W-:Y:S01]  /*4810*/  R2UR UR8, R3 ;  /* 0x00000000030872ca */ /* 0x004fe200000e0000 */
[----:B------:R-:W1:Y:S01]  /*4820*/  S2R R2, SR_LANEID ;  /* 0x0000000000027919 */ /* 0x000e620000000000 */
[----:B------:R-:W-:Y:S01]  /*4830*/  LOP3.LUT R5, RZ, R5, RZ, 0x33, !PT ;  /* 0x00000005ff057212 */ /* 0x000fe200078e33ff */
[----:B------:R-:W-:Y:S02]  /*4840*/  VOTEU.ANY UR7, UPT, PT ;  /* 0x0000000000077886 */ /* 0x000fe400038e0100 */
[----:B------:R-:W-:Y:S01]  /*4850*/  UFLO.U32 UR7, UR7 ;  /* 0x00000007000772bd */ /* 0x000fe200080e0000 */
[----:B------:R-:W2:Y:S07]  /*4860*/  REDUX UR5, R5 ;  /* 0x00000000050573c4 */ /* 0x000eae0000000000 */
[----:B------:R-:W-:-:S06]  /*4870*/  ULOP3.LUT UR8, URZ, UR8, URZ, 0x33, !UPT ;  /* 0x00000008ff087292 */ /* 0x000fcc000f8e33ff */
[----:B------:R-:W-:-:S04]  /*4880*/  IMAD.U32 R0, RZ, RZ, UR8 ;  /* 0x00000008ff007e24 */ /* 0x000fc8000f8e00ff */
[----:B------:R-:W4:Y:S02]  /*4890*/  REDUX UR6, R0 ;  /* 0x00000000000673c4 */ /* 0x000f240000000000 */
[----:B------:R1:W-:Y:S02]  /*48a0*/  UTCATOMSWS.AND URZ, UR8 ;  /* 0x0000000800ff79e3 */ /* 0x0003e40008000000 */
[----:B-1----:R-:W-:Y:S01]  /*48b0*/  ISETP.EQ.U32.AND P0, PT, R2, UR7, PT ;  /* 0x0000000702007c0c */ /* 0x002fe2000bf02070 */
[----:B--2---:R-:W-:Y:S02]  /*48c0*/  IMAD.U32 R2, RZ, RZ, UR5 ;  /* 0x00000005ff027e24 */ /* 0x004fe4000f8e00ff */
[----:B----4-:R-:W-:-:S10]  /*48d0*/  IMAD.U32 R3, RZ, RZ, UR6 ;  /* 0x00000006ff037e24 */ /* 0x010fd4000f8e00ff */
[----:B------:R1:W-:Y:S04]  /*48e0*/  @P0 ATOMS.AND RZ, [UR4+0x14], R3 ;  /* 0x00001403ffff098c */ /* 0x0003e8000a800004 */
[----:B------:R1:W-:Y:S01]  /*48f0*/  @P0 ATOMS.AND RZ, [UR4+0x18], R2 ;  /* 0x00001802ffff098c */ /* 0x0003e2000a800004 */
[----:B------:R-:W-:Y:S05]  /*4900*/  BRA `(.L_x_81) ;  /* 0x0000000000147947 */ /* 0x000fea0003800000 */
.L_x_80:
[----:B------:R-:W-:Y:S02]  /*4910*/  MOV R2, 0x4930 ;  /* 0x0000493000027802 */ /* 0x000fe40000000f00 */
[----:B--23-5:R-:W-:Y:S05]  /*4920*/  CALL.REL.NOINC `($__internal_0_$__cuda_sm10x_tcgen05_guardrail_trap_col_being_dealloced_not_returned_by_alloc) ;  /* 0x0000004400887944 */ /* 0x02cfea0003c00000 */
[----:B------:R-:W-:Y:S05]  /*4930*/  BRA `(.L_x_81) ;  /* 0x0000000000087947 */ /* 0x000fea0003800000 */
.L_x_79:
[----:B------:R-:W-:Y:S02]  /*4940*/  MOV R2, 0x4960 ;  /* 0x0000496000027802 */ /* 0x000fe40000000f00 */
[----:B--23-5:R-:W-:Y:S05]  /*4950*/  CALL.REL.NOINC `($__internal_2_$__cuda_sm10x_tcgen05_guardrail_trap_unallocated_columns_being_dealloced) ;  /* 0x0000004400947944 */ /* 0x02cfea0003c00000 */
.L_x_81:
[----:B------:R-:W-:Y:S01]  /*4960*/  NOP ;  /* 0x0000000000007918 */ /* 0x000fe20000000000 */
[----:B------:R-:W-:Y:S05]  /*4970*/  EXIT ;  /* 0x000000000000794d */ /* 0x000fea0003800000 */
.L_x_65:
[----:B------:R-:W-:-:S09]  /*4980*/  UISETP.NE.OR UP1, UPT, UR6, 0x3, !UP1 ;  /* 0x000000030600788c */ /* 0x000fd2000cf25670 */
[----:B------:R-:W-:Y:S05]  /*4990*/  BRA.U UP1, `(.L_x_82) ;  /* 0x0000000d01e87547 */ /* 0x000fea000b800000 */
[----:B------:R-:W1:Y:S01]  /*49a0*/  LDC.64 R8, c[0x0][0x888] ;  /* 0x00022200ff087b82 */ /* 0x000e620000000a00 */
[----:B------:R-:W-:Y:S01]  /*49b0*/  UMOV UR7, 0x400 ;  /* 0x0000040000077882 */ /* 0x000fe20000000000 */
[----:B------:R-:W-:Y:S01]  /*49c0*/  IMAD.MOV.U32 R40, RZ, RZ, 0x1 ;  /* 0x00000001ff287424 */ /* 0x000fe200078e00ff */
[----:B------:R-:W-:Y:S01]  /*49d0*/  ULEA UR7, UR45, UR7, 0x18 ;  /* 0x000000072d077291 */ /* 0x000fe2000f8ec0ff */
[----:B------:R-:W-:Y:S01]  /*49e0*/  IMAD.MOV.U32 R36, RZ, RZ, RZ ;  /* 0x000000ffff247224 */ /* 0x000fe200078e00ff */
[----:B------:R-:W-:Y:S02]  /*49f0*/  UPLOP3.LUT UP0, UPT, UPT, UPT, UPT, 0x40, 0x4 ;  /* 0x000000000004789c */ /* 0x000fe40003f0e870 */
[----:B------:R-:W-:Y:S01]  /*4a00*/  UIADD3 UR6, UPT, UPT, UR7, 0x1e8, URZ ;  /* 0x000001e807067890 */ /* 0x000fe2000fffe0ff */
[----:B-----5:R-:W2:Y:S01]  /*4a10*/  LDC.64 R32, c[0x0][0x988] ;  /* 0x00026200ff207b82 */ /* 0x020ea20000000a00 */
[----:B------:R-:W-:Y:S02]  /*4a20*/  UMOV UR18, URZ ;  /* 0x000000ff00127c82 */ /* 0x000fe40008000000 */
[----:B------:R-:W-:-:S05]  /*4a30*/  UPRMT UR6, URZ, 0x654, UR6 ;  /* 0x00000654ff067896 */ /* 0x000fca0008000006 */
[----:B------:R-:W4:Y:S08]  /*4a40*/  LDC.64 R24, c[0x0][0x980] ;  /* 0x00026000ff187b82 */ /* 0x000f300000000a00 */
[----:B------:R-:W3:Y:S01]  /*4a50*/  LDC R0, c[0x0][0xb30] ;  /* 0x0002cc00ff007b82 */ /* 0x000ee20000000800 */
[----:B-1----:R-:W-:-:S04]  /*4a60*/  ISETP.NE.U32.AND P0, PT, R8, RZ, PT ;  /* 0x000000ff0800720c */ /* 0x002fc80003f05070 */
[----:B------:R-:W-:-:S03]  /*4a70*/  ISETP.NE.AND.EX P0, PT, R9, RZ, PT, P0 ;  /* 0x000000ff0900720c */ /* 0x000fc60003f05300 */
[----:B------:R-:W1:Y:S01]  /*4a80*/  LDC R37, c[0x0][0x370] ;  /* 0x0000dc00ff257b82 */ /* 0x000e620000000800 */
[C---:B--2---:R-:W-:Y:S02]  /*4a90*/  ISETP.NE.AND P2, PT, R33.reuse, 0x1, PT ;  /* 0x000000012100780c */ /* 0x044fe40003f45270 */
[----:B------:R-:W-:Y:S01]  /*4aa0*/  R2UR UR4, R33 ;  /* 0x00000000210472ca */ /* 0x000fe200000e0000 */
[----:B------:R-:W-:-:S04]  /*4ab0*/  IMAD.MOV.U32 R33, RZ, RZ, 0x1000 ;  /* 0x00001000ff217424 */ /* 0x000fc800078e00ff */
[----:B------:R-:W2:Y:S01]  /*4ac0*/  LDC R2, c[0x0][0xb0c] ;  /* 0x0002c300ff027b82 */ /* 0x000ea20000000800 */
[----:B----4-:R-:W-:Y:S01]  /*4ad0*/  R2UR UR5, R24 ;  /* 0x00000000180572ca */ /* 0x010fe200000e0000 */
[----:B------:R-:W-:-:S04]  /*4ae0*/  VOTEU.ANY UP3, P0 ;  /* 0x0000000000ff7886 */ /* 0x000fc80000060100 */
[----:B------:R-:W-:Y:S02]  /*4af0*/  VOTEU.ANY UP2, P2 ;  /* 0x0000000000ff7886 */ /* 0x000fe40001040100 */
[----:B------:R-:W4:Y:S01]  /*4b00*/  LDC R27, c[0x0][0xb20] ;  /* 0x0002c800ff1b7b82 */ /* 0x000f220000000800 */
[----:B---3--:R-:W-:-:S07]  /*4b10*/  ISETP.NE.AND P1, PT, R0, 0x1, PT ;  /* 0x000000010000780c */ /* 0x008fce0003f25270 */
[----:B------:R-:W3:Y:S08]  /*4b20*/  LDC.64 R38, c[0x0][0x348] ;  /* 0x0000d200ff267b82 */ /* 0x000ef00000000a00 */
[----:B------:R-:W1:Y:S08]  /*4b30*/  LDC.64 R20, c[0x0][0xb10] ;  /* 0x0002c400ff147b82 */ /* 0x000e700000000a00 */
[----:B------:R-:W1:Y:S08]  /*4b40*/  LDC.64 R6, c[0x0][0xb18] ;  /* 0x0002c600ff067b82 */ /* 0x000e700000000a00 */
[----:B------:R-:W1:Y:S08]  /*4b50*/  LDC.64 R4, c[0x0][0xb28] ;  /* 0x0002ca00ff047b82 */ /* 0x000e700000000a00 */
[----:B------:R-:W1:Y:S08]  /*4b60*/  LDC.64 R16, c[0x0][0x890] ;  /* 0x00022400ff107b82 */ /* 0x000e700000000a00 */
[----:B------:R-:W1:Y:S08]  /*4b70*/  LDC.64 R22, c[0x0][0x990] ;  /* 0x00026400ff167b82 */ /* 0x000e700000000a00 */
[----:B--234-:R-:W1:Y:S02]  /*4b80*/  LDC R34, c[0x0][0x374] ;  /* 0x0000dd00ff227b82 */ /* 0x01ce640000000800 */
.L_x_91:
[----:B------:R-:W-:Y:S04]  /*4b90*/  SHF.L.U32 R3, R36, 0x1f, RZ ;  /* 0x0000001f24037819 */ /* 0x000fe800000006ff */
[----:B--2---:R-:W2:Y:S02]  /*4ba0*/  SYNCS.PHASECHK.TRANS64.TRYWAIT P0, [UR7+0x1e0], R3 ;  /* 0x0001e003ff0075a7 */ /* 0x004ea40008001107 */
[----:B--2---:R-:W-:Y:S05]  /*4bb0*/  @!P0 BRA `(.L_x_83) ;  /* 0x0000004000048947 */ /* 0x004fea0003800000 */
.L_x_198:
[----:B------:R-:W3:Y:S01]  /*4bc0*/  LDS.128 R28, [UR7+0x220] ;  /* 0x00022007ff1c7984 */ /* 0x000ee20008000c00 */
[----:B------:R-:W-:Y:S01]  /*4bd0*/  ISETP.GE.AND P0, PT, R26, 0x1, PT ;  /* 0x000000011a00780c */ /* 0x000fe20003f06270 */
[----:B------:R-:W-:Y:S01]  /*4be0*/  @!PT LDS RZ, [RZ] ;  /* 0x00000000fffff984 */ /* 0x000fe20000000800 */
[----:B------:R-:W-:Y:S01]  /*4bf0*/  @!PT LDS RZ, [RZ] ;  /* 0x00000000fffff984 */ /* 0x000fe20000000800 */
[----:B------:R-:W-:Y:S01]  /*4c00*/  @!PT LDS RZ, [RZ] ;  /* 0x00000000fffff984 */ /* 0x000fe20000000800 */
[----:B------:R-:W-:Y:S01]  /*4c10*/  @!PT LDS RZ, [RZ] ;  /* 0x00000000fffff984 */ /* 0x000fe20000000800 */
[----:B------:R4:W-:Y:S06]  /*4c20*/  MEMBAR.ALL.CTA ;  /* 0x0000000000007992 */ /* 0x0009ec0000008000 */
[----:B----4-:R-:W4:Y:S02]  /*4c30*/  FENCE.VIEW.ASYNC.S ;  /* 0x00000000000073c6 */ /* 0x010f240000000000 */
[----:B----4-:R-:W-:Y:S01]  /*4c40*/  SYNCS.ARRIVE.TRANS64.RED.A1T0 RZ, [UR6], RZ ;  /* 0x000000ffffff79a7 */ /* 0x010fe20008100406 */
[----:B---3--:R-:W-:Y:S11]  /*4c50*/  LOP3.LUT P3, RZ, R30, 0x1, RZ, 0xc0, !PT ;  /* 0x000000011eff7812 */ /* 0x008ff6000786c0ff */
[----:B------:R-:W-:Y:S02]  /*4c60*/  @!UPT UIADD3 URZ, UPT, UPT, URZ, URZ, URZ ;  /* 0x000000fffffff290 */ /* 0x000fe4000fffe0ff */
[----:B------:R-:W-:Y:S02]  /*4c70*/  @P3 MOV R13, R28 ;  /* 0x0000001c000d3202 */ /* 0x000fe40000000f00 */
[----:B------:R-:W-:Y:S01]  /*4c80*/  @P3 LOP3.LUT R8, R29, 0xffff, RZ, 0xc0, !PT ;  /* 0x0000ffff1d083812 */ /* 0x000fe200078ec0ff */
[----:B------:R-:W-:Y:S06]  /*4c90*/  @!P0 BRA `(.L_x_84) ;  /* 0x0000000000a48947 */ /* 0x000fec0003800000 */
[----:B-1----:R-:W-:Y:S01]  /*4ca0*/  IMAD.HI.U32 R44, R34, R7, RZ ;  /* 0x00000007222c7227 */ /* 0x002fe200078e00ff */
[----:B------:R-:W-:Y:S02]  /*4cb0*/  ISETP.NE.AND P0, PT, R6, 0x1, PT ;  /* 0x000000010600780c */ /* 0x000fe40003f05270 */
[----:B------:R-:W-:Y:S01]  /*4cc0*/  ISETP.NE.AND P2, PT, R26, 0x1, PT ;  /* 0x000000011a00780c */ /* 0x000fe20003f45270 */
[-C--:B------:R-:W-:Y:S01]  /*4cd0*/  IMAD.HI.U32 R42, R37, R20.reuse, RZ ;  /* 0x00000014252a7227 */ /* 0x080fe200078e00ff */
[----:B------:R-:W-:Y:S02]  /*4ce0*/  SHF.R.U32.HI R41, RZ, R27, R44 ;  /* 0x0000001bff297219 */ /* 0x000fe4000001162c */
[----:B------:R-:W-:Y:S01]  /*4cf0*/  ISETP.NE.AND P4, PT, R2, 0x1, PT ;  /* 0x000000010200780c */ /* 0x000fe20003f85270 */
[----:B------:R-:W-:Y:S01]  /*4d00*/  IMAD.HI.U32 R48, R8, R7, RZ ;  /* 0x0000000708307227 */ /* 0x000fe200078e00ff */
[----:B------:R-:W-:Y:S02]  /*4d10*/  SHF.R.U32.HI R42, RZ, R21, R42 ;  /* 0x00000015ff2a7219 */ /* 0x000fe4000001162a */
[----:B--2---:R-:W-:Y:S01]  /*4d20*/  SEL R3, R34, R41, !P0 ;  /* 0x0000002922037207 */ /* 0x004fe20004000000 */
[----:B------:R-:W-:Y:S01]  /*4d30*/  IMAD.HI.U32 R44, R13, R20, RZ ;  /* 0x000000140d2c7227 */ /* 0x000fe200078e00ff */
[----:B------:R-:W-:Y:S02]  /*4d40*/  SEL R11, R37, R42, !P4 ;  /* 0x0000002a250b7207 */ /* 0x000fe40006000000 */
[----:B------:R-:W-:Y:S01]  /*4d50*/  SHF.R.U32.HI R41, RZ, R27, R48 ;  /* 0x0000001bff297219 */ /* 0x000fe20000011630 */
[-C--:B------:R-:W-:Y:S01]  /*4d60*/  IMAD.HI.U32 R46, R3, R4.reuse, RZ ;  /* 0x00000004032e7227 */ /* 0x080fe200078e00ff */
[----:B------:R-:W-:Y:S02]  /*4d70*/  SHF.R.U32.HI R44, RZ, R21, R44 ;  /* 0x00000015ff2c7219 */ /* 0x000fe4000001162c */
[----:B------:R-:W-:Y:S01]  /*4d80*/  SEL R9, R8, R41, !P0 ;  /* 0x0000002908097207 */ /* 0x000fe20004000000 */
[-C--:B------:R-:W-:Y:S01]  /*4d90*/  IMAD.HI.U32 R42, R11, R4.reuse, RZ ;  /* 0x000000040b2a7227 */ /* 0x080fe200078e00ff */
[-C--:B------:R-:W-:Y:S03]  /*4da0*/  @P2 SHF.R.U32.HI R3, RZ, R5.reuse, R46 ;  /* 0x00000005ff032219 */ /* 0x080fe6000001162e */
[----:B------:R-:W-:Y:S01]  /*4db0*/  IMAD.HI.U32 R14, R9, R4, RZ ;  /* 0x00000004090e7227 */ /* 0x000fe200078e00ff */
[----:B------:R-:W-:Y:S03]  /*4dc0*/  @P2 SHF.R.U32.HI R11, RZ, R5, R42 ;  /* 0x00000005ff0b2219 */ /* 0x000fe6000001162a */
[C---:B------:R-:W-:Y:S01]  /*4dd0*/  IMAD R10, R26.reuse, R3, RZ ;  /* 0x000000031a0a7224 */ /* 0x040fe200078e02ff */
[----:B------:R-:W-:Y:S01]  /*4de0*/  SEL R3, R13, R44, !P4 ;  /* 0x0000002c0d037207 */ /* 0x000fe20006000000 */
[C---:B------:R-:W-:Y:S01]  /*4df0*/  IMAD R12, R26.reuse, R11, RZ ;  /* 0x0000000b1a0c7224 */ /* 0x040fe200078e02ff */
[-C--:B------:R-:W-:Y:S02]  /*4e00*/  SHF.R.U32.HI R14, RZ, R5.reuse, R14 ;  /* 0x00000005ff0e7219 */ /* 0x080fe4000001160e */
[C---:B------:R-:W-:Y:S02]  /*4e10*/  ISETP.GE.AND P0, PT, R9.reuse, R10, PT ;  /* 0x0000000a0900720c */ /* 0x040fe40003f06270 */
[----:B------:R-:W-:Y:S02]  /*4e20*/  SEL R15, R9, R14, !P2 ;  /* 0x0000000e090f7207 */ /* 0x000fe40005000000 */
[C---:B------:R-:W-:Y:S03]  /*4e30*/  ISETP.GE.OR P0, PT, R3.reuse, R12, P0 ;  /* 0x0000000c0300720c */ /* 0x040fe60000706670 */
[----:B------:R-:W-:Y:S04]  /*4e40*/  IMAD.MOV R14, RZ, RZ, -R15 ;  /* 0x000000ffff0e7224 */ /* 0x000fe800078e0a0f */
[----:B------:R-:W-:Y:S06]  /*4e50*/  IMAD R14, R26, R14, R9 ;  /* 0x0000000e1a0e7224 */ /* 0x000fec00078e0209 */
[C---:B------:R-:W-:Y:S05]  /*4e60*/  @!P0 IMAD.HI.U32 R10, R3.reuse, R4, RZ ;  /* 0x00000004030a8227 */ /* 0x040fea00078e00ff */
[----:B------:R-:W-:Y:S04]  /*4e70*/  @!P0 SHF.R.U32.HI R10, RZ, R5, R10 ;  /* 0x00000005ff0a8219 */ /* 0x000fe8000001160a */
[----:B------:R-:W-:Y:S01]  /*4e80*/  @!P0 SEL R0, R3, R10, !P2 ;  /* 0x0000000a03008207 */ /* 0x000fe20005000000 */
[----:B------:R-:W-:Y:S03]  /*4e90*/  IMAD.MOV R10, RZ, RZ, -R3 ;  /* 0x000000ffff0a7224 */ /* 0x000fe600078e0a03 */
[----:B------:R-:W-:Y:S01]  /*4ea0*/  @!P0 IADD3 R15, PT, PT, R15, -R0, RZ ;  /* 0x800000000f0f8210 */ /* 0x000fe20007ffe0ff */
[----:B------:R-:W-:Y:S01]  /*4eb0*/  @!P0 IMAD R0, R11, R14, R0 ;  /* 0x0000000e0b008224 */ /* 0x000fe200078e0200 */
[----:B------:R-:W-:Y:S01]  /*4ec0*/  IADD3 R11, PT, PT, -R9, RZ, RZ ;  /* 0x000000ff090b7210 */ /* 0x000fe20007ffe1ff */
[----:B------:R-:W-:Y:S02]  /*4ed0*/  IMAD R13, R2, R10, R13 ;  /* 0x0000000a020d7224 */ /* 0x000fe400078e020d */
[----:B------:R-:W-:Y:S02]  /*4ee0*/  @!P0 IMAD R9, R15, R26, R3 ;  /* 0x0000001a0f098224 */ /* 0x000fe400078e0203 */
[----:B------:R-:W-:Y:S02]  /*4ef0*/  @!P0 IMAD.MOV.U32 R3, RZ, RZ, R0 ;  /* 0x000000ffff038224 */ /* 0x000fe400078e0000 */
[----:B------:R-:W-:Y:S02]  /*4f00*/  IMAD R8, R6, R11, R8 ;  /* 0x0000000b06087224 */ /* 0x000fe400078e0208 */
[----:B------:R-:W-:Y:S02]  /*4f10*/  IMAD R13, R3, R2, R13 ;  /* 0x00000002030d7224 */ /* 0x000fe400078e020d */
[----:B------:R-:W-:Y:S02]  /*4f20*/  IMAD R8, R9, R6, R8 ;  /* 0x0000000609087224 */ /* 0x000fe400078e0208 */
.L_x_84:
[----:B------:R-:W-:Y:S05]  /*4f30*/  BRA.U UP0, `(.L_x_85) ;  /* 0x0000000100107547 */ /* 0x000fea000b800000 */
[----:B--2---:R-:W-:Y:S04]  /*4f40*/  MOV R0, UR15 ;  /* 0x0000000f00007c02 */ /* 0x004fe80008000f00 */
[----:B------:R-:W-:Y:S04]  /*4f50*/  SHF.L.U32 R3, R0, 0x1f, RZ ;  /* 0x0000001f00037819 */ /* 0x000fe800000006ff */
[----:B------:R-:W2:Y:S02]  /*4f60*/  SYNCS.PHASECHK.TRANS64.TRYWAIT P0, [UR7+0x1d8], R3 ;  /* 0x0001d803ff0075a7 */ /* 0x000ea40008001107 */
[----:B--2---:R-:W-:Y:S05]  /*4f70*/  @!P0 BRA `(.L_x_86) ;  /* 0x0000003c002c8947 */ /* 0x004fea0003800000 */
.L_x_85:
[----:B-1----:R-:W-:Y:S02]  /*4f80*/  ISETP.NE.U32.AND P2, PT, R16, RZ, PT ;  /* 0x000000ff1000720c */ /* 0x002fe40003f45070 */
[----:B------:R-:W-:Y:S02]  /*4f90*/  R2UR UR10, R18 ;  /* 0x00000000120a72ca */ /* 0x000fe400000e0000 */
[C---:B------:R-:W-:Y:S02]  /*4fa0*/  ISETP.NE.AND.EX P2, PT, R17.reuse, RZ, PT, P2 ;  /* 0x000000ff1100720c */ /* 0x040fe40003f45320 */
[----:B------:R-:W-:Y:S04]  /*4fb0*/  ISETP.NE.U32.AND P0, PT, R16, RZ, PT ;  /* 0x000000ff1000720c */ /* 0x000fe80003f05070 */
[----:B------:R-:W-:Y:S05]  /*4fc0*/  ISETP.NE.AND.EX P0, PT, R17, RZ, PT, P0 ;  /* 0x000000ff1100720c */ /* 0x000fea0003f05300 */
[----:B------:R-:W-:Y:S02]  /*4fd0*/  USHF.L.U32 UR10, UR10, 0x6, URZ ;  /* 0x000000060a0a7899 */ /* 0x000fe400080006ff */
[----:B------:R-:W-:Y:S10]  /*4fe0*/  @!P2 BRA `(.L_x_87) ;  /* 0x00000000002ca947 */ /* 0x000ff40003800000 */
[----:B------:R-:W-:Y:S01]  /*4ff0*/  UPLOP3.LUT UP4, UPT, UPT, UPT, UP3, 0x80, 0x8 ;  /* 0x000000000008789c */ /* 0x000fe20003f8f030 */
[----:B------:R-:W-:Y:S05]  /*5000*/  HFMA2 R63, -RZ, RZ, 0, 5.9604644775390625e-08 ;  /* 0x00000001ff3f7431 */ /* 0x000fea00000001ff */
[----:B------:R-:W-:Y:S11]  /*5010*/  PLOP3.LUT P2, PT, PT, PT, UP4, 0x80, 0x8 ;  /* 0x000000000008781c */ /* 0x000ff60003f4f048 */
[----:B------:R-:W-:Y:S02]  /*5020*/  @!UPT UIADD3 URZ, UPT, UPT, URZ, URZ, URZ ;  /* 0x000000fffffff290 */ /* 0x000fe4000fffe0ff */
[----:B------:R-:W1:Y:S01]  /*5030*/  @P2 LDC.64 R10, c[0x0][0x888] ;  /* 0x00022200ff0a2b82 */ /* 0x000e620000000a00 */
[----:B--2---:R-:W-:Y:S04]  /*5040*/  @P2 IMAD R0, R19, R16, RZ ;  /* 0x0000001013002224 */ /* 0x004fe800078e02ff */
[----:B-1----:R-:W-:Y:S01]  /*5050*/  @P2 IMAD.WIDE R10, R0, 0x4, R10 ;  /* 0x00000004000a2825 */ /* 0x002fe200078e020a */
[----:B------:R-:W-:Y:S04]  /*5060*/  MOV R0, 0x1 ;  /* 0x0000000100007802 */ /* 0x000fe80000000f00 */
[----:B------:R1:W5:Y:S01]  /*5070*/  @P2 LDG.E R35, desc[UR50][R10.64] ;  /* 0x000000320a232981 */ /* 0x000362000c1e1900 */
[----:B------:R-:W-:Y:S01]  /*5080*/  @!P2 PRMT R63, R0, 0x7610, R63 ;  /* 0x00007610003fa816 */ /* 0x000fe2000000003f */
[----:B-1----:R-:W3:Y:S06]  /*5090*/  @!P2 LDC R35, c[0x0][0x880] ;  /* 0x00022000ff23ab82 */ /* 0x002eec0000000800 */
.L_x_87:
[----:B---3-5:R-:W-:Y:S01]  /*50a0*/  @!P0 FSETP.EQ.AND P4, PT, R35, RZ, PT ;  /* 0x000000ff2300820b */ /* 0x028fe20003f82000 */
[----:B------:R-:W-:Y:S01]  /*50b0*/  @!UPT UIADD3 URZ, UPT, UPT, URZ, URZ, URZ ;  /* 0x000000fffffff290 */ /* 0x000fe2000fffe0ff */
[----:B------:R-:W-:Y:S11]  /*50c0*/  @!P0 BRA `(.L_x_88) ;  /* 0x0000000000148947 */ /* 0x000ff60003800000 */
[----:B------:R-:W-:Y:S02]  /*50d0*/  LOP3.LUT P0, RZ, R63, 0xff, RZ, 0xc0, !PT ;  /* 0x000000ff3fff7812 */ /* 0x000fe4000780c0ff */
[----:B------:R-:W-:Y:S04]  /*50e0*/  PLOP3.LUT P4, PT, PT, PT, UP4, 0x80, 0x8 ;  /* 0x000000000008781c */ /* 0x000fe80003f8f048 */
[----:B------:R-:W-:Y:S07]  /*50f0*/  PLOP3.LUT P4, PT, P4, PT, PT, 0x8, 0x80 ;  /* 0x000000000080781c */ /* 0x000fee000278e170 */
[----:B------:R-:W-:Y:S11]  /*5100*/  @P0 FSETP.EQ.AND P4, PT, R35, RZ, PT ;  /* 0x000000ff2300020b */ /* 0x000ff60003f82000 */
[----:B------:R-:W-:Y:S02]  /*5110*/  @!UPT UIADD3 URZ, UPT, UPT, URZ, URZ, URZ ;  /* 0x000000fffffff290 */ /* 0x000fe4000fffe0ff */
.L_x_88:
[----:B--2---:R-:W-:Y:S01]  /*5120*/  SHF.L.U32 R0, R40, 0x1f, RZ ;  /* 0x0000001f28007819 */ /* 0x004fe200000006ff */
[----:B------:R-:W-:Y:S01]  /*5130*/  ULEA UR17, UR18, UR7, 0x3 ;  /* 0x0000000712117291 */ /* 0x000fe2000f8e18ff */
[----:B------:R-:W-:Y:S01]  /*5140*/  ISETP.NE.AND P0, PT, R24, 0x1, PT ;  /* 0x000000011800780c */ /* 0x000fe20003f05270 */
[----:B------:R-:W-:Y:S04]  /*5150*/  IMAD.SHL.U32 R10, R45, 0x40, RZ ;  /* 0x000000402d0a7824 */ /* 0x000fe800078e00ff */
[C---:B------:R-:W-:Y:S01]  /*5160*/  IMAD.HI.U32 R11, R10.reuse, R25, RZ ;  /* 0x000000190a0b7227 */ /* 0x040fe200078e00ff */
[C---:B------:R-:W-:Y:S02]  /*5170*/  R2UR UR11, R10.reuse ;  /* 0x000000000a0b72ca */ /* 0x040fe400000e0000 */
[----:B------:R-:W1:Y:S02]  /*5180*/  SYNCS.PHASECHK.TRANS64.TRYWAIT P2, [UR17+0x1b8], R0 ;  /* 0x0001b800ff0075a7 */ /* 0x000e640008041111 */
[----:B------:R-:W-:Y:S04]  /*5190*/  SHF.R.U32.HI R11, RZ, R32, R11 ;  /* 0x00000020ff0b7219 */ /* 0x000fe8000001160b */
[----:B------:R-:W-:Y:S02]  /*51a0*/  SEL R11, R10, R11, !P0 ;  /* 0x0000000b0a0b7207 */ /* 0x000fe40004000000 */
[----:B------:R-:W-:Y:S02]  /*51b0*/  ELECT P0, URZ, PT ;  /* 0x0000000000ff782f */ /* 0x000fe40003800000 */
[C---:B------:R-:W-:Y:S01]  /*51c0*/  R2UR UR8, R11.reuse ;  /* 0x000000000b0872ca */ /* 0x040fe200000e0000 */
[C---:B------:R-:W-:Y:S01]  /*51d0*/  IMAD.HI.U32 R12, R11.reuse, R22, RZ ;  /* 0x000000160b0c7227 */ /* 0x040fe200078e00ff */
[----:B------:R-:W-:Y:S02]  /*51e0*/  PLOP3.LUT P4, PT, P4, P0, PT, 0xf2, 0x2f ;  /* 0x00000000002f781c */ /* 0x000fe40002781e72 */
[----:B------:R-:W-:Y:S01]  /*51f0*/  R2UR UR12, R11 ;  /* 0x000000000b0c72ca */ /* 0x000fe200000e0000 */
[----:B------:R-:W-:Y:S01]  /*5200*/  IMAD.MOV R9, RZ, RZ, -R11 ;  /* 0x000000ffff097224 */ /* 0x000fe200078e0a0b */
[----:B------:R-:W-:Y:S04]  /*5210*/  SHF.R.U32.HI R3, RZ, R23, R12 ;  /* 0x00000017ff037219 */ /* 0x000fe8000001160c */
[----:B------:R-:W-:Y:S02]  /*5220*/  R2UR UR13, R3 ;  /* 0x00000000030d72ca */ /* 0x000fe400000e0000 */
[----:B------:R-:W-:Y:S03]  /*5230*/  R2UR UR9, R9 ;  /* 0x00000000090972ca */ /* 0x000fe600000e0000 */
[----:B------:R-:W-:Y:S05]  /*5240*/  @!P4 IADD3 R18, P0, PT, R38, 0x580, RZ ;  /* 0x000005802612c810 */ /* 0x000fea0007f1e0ff */
[----:B------:R-:W-:Y:S03]  /*5250*/  @!P4 IMAD.X R12, RZ, RZ, R39, P0 ;  /* 0x000000ffff0cc224 */ /* 0x000fe600000e0627 */
[----:B------:R-:W-:Y:S02]  /*5260*/  USEL UR13, UR8, UR13, !UP2 ;  /* 0x0000000d080d7287 */ /* 0x000fe4000d000000 */
[----:B------:R-:W-:Y:S04]  /*5270*/  UIMAD UR11, UR5, UR9, UR11 ;  /* 0x00000009050b72a4 */ /* 0x000fe8000f8e020b */
[----:B------:R-:W-:Y:S05]  /*5280*/  IMAD R3, RZ, RZ, -UR13 ;  /* 0x8000000dff037e24 */ /* 0x000fea000f8e02ff */
[----:B------:R-:W-:Y:S11]  /*5290*/  R2UR UR8, R3 ;  /* 0x00000000030872ca */ /* 0x000ff600000e0000 */
[----:B------:R-:W-:Y:S02]  /*52a0*/  @!UPT UIADD3 URZ, UPT, UPT, URZ, URZ, URZ ;  /* 0x000000fffffff290 */ /* 0x000fe4000fffe0ff */
[----:B------:R-:W-:Y:S01]  /*52b0*/  UIMAD UR12, UR4, UR8, UR12 ;  /* 0x00000008040c72a4 */ /* 0x000fe2000f8e020c */
[----:B-1----:R-:W-:Y:S11]  /*52c0*/  @!P2 BRA `(.L_x_89) ;  /* 0x000000380070a947 */ /* 0x002ff60003800000 */
.L_x_201:
[----:B------:R-:W2:Y:S01]  /*52d0*/  LDC.64 R14, c[0x0][0xb10] ;  /* 0x0002c400ff0e7b82 */ /* 0x000ea20000000a00 */
[----:B------:R-:W-:Y:S01]  /*52e0*/  @!P4 R2UR UR14, R18 ;  /* 0x00000000120ec2ca */ /* 0x000fe200000e0000 */
[----:B------:R-:W-:Y:S01]  /*52f0*/  VOTEU.ALL UP1, P4 ;  /* 0x0000000000ff7886 */ /* 0x000fe20002020000 */
[----:B------:R-:W-:Y:S01]  /*5300*/  @!P4 R2UR UR8, R12 ;  /* 0x000000000c08c2ca */ /* 0x000fe200000e0000 */
[----:B------:R-:W-:Y:S01]  /*5310*/  UIADD3 UR9, UPT, UPT, UR17, 0x1a0, URZ ;  /* 0x000001a011097890 */ /* 0x000fe2000fffe0ff */
[----:B------:R-:W-:Y:S03]  /*5320*/  @!P4 IMAD.MOV.U32 R18, RZ, RZ, 0x1000 ;  /* 0x00001000ff12c424 */ /* 0x000fe600078e00ff */
[----:B------:R-:W3:Y:S01]  /*5330*/  LDC.64 R10, c[0x0][0xb18] ;  /* 0x0002c600ff0a7b82 */ /* 0x000ee20000000a00 */
[----:B------:R-:W-:Y:S01]  /*5340*/  @!UP1 UPRMT UR20, URZ, 0x40, URZ ;  /* 0x00000040ff149896 */ /* 0x000fe200080000ff */
[----:B------:R-:W-:Y:S01]  /*5350*/  @P3 SHF.R.U32.HI R19, RZ, 0x10, R29 ;  /* 0x00000010ff133819 */ /* 0x000fe2000001161d */
[----:B------:R-:W-:Y:S01]  /*5360*/  VOTEU.ALL UP0, P4 ;  /* 0x0000000000ff7886 */ /* 0x000fe20002000000 */
[----:B------:R-:W-:Y:S04]  /*5370*/  UIADD3 UR16, UPT, UPT, UR18, 0x1, URZ ;  /* 0x0000000112107890 */ /* 0x000fe8000fffe0ff */
[----:B-1----:R-:W1:Y:S01]  /*5380*/  @!P1 LDC R0, c[0x0][0xb20] ;  /* 0x0002c800ff009b82 */ /* 0x002e620000000800 */
[----:B------:R-:W-:Y:S01]  /*5390*/  @!UP1 UPRMT UR20, UR20, 0x5410, URZ ;  /* 0x0000541014149896 */ /* 0x000fe200080000ff */
[----:B------:R-:W-:Y:S01]  /*53a0*/  IMAD.U32 R42, RZ, RZ, UR14 ;  /* 0x0000000eff2a7e24 */ /* 0x000fe2000f8e00ff */
[----:B------:R-:W-:Y:S05]  /*53b0*/  UISETP.NE.AND UP5, UPT, UR16, 0x3, UPT ;  /* 0x000000031000788c */ /* 0x000fea000bfa5270 */
[----:B------:R-:W4:Y:S01]  /*53c0*/  @!P1 LDC R3, c[0x0][0xb0c] ;  /* 0x0002c300ff039b82 */ /* 0x000f220000000800 */
[----:B------:R-:W-:Y:S01]  /*53d0*/  IMAD.U32 R43, RZ, RZ, UR8 ;  /* 0x00000008ff2b7e24 */ /* 0x000fe2000f8e00ff */
[----:B------:R-:W-:Y:S01]  /*53e0*/  @!UP1 ULEA UR8, UR18, UR7, 0xc ;  /* 0x0000000712089291 */ /* 0x000fe2000f8e60ff */
[----:B------:R-:W-:Y:S01]  /*53f0*/  @!P4 R2UR UR22, R42 ;  /* 0x000000002a16c2ca */ /* 0x000fe200000e0000 */
[----:B------:R-:W-:Y:S02]  /*5400*/  UPRMT UR19, UR45, 0x654, UR9 ;  /* 0x000006542d137896 */ /* 0x000fe40008000009 */
[----:B------:R-:W-:Y:S01]  /*5410*/  @!P4 R2UR UR23, R43 ;  /* 0x000000002b17c2ca */ /* 0x000fe200000e0000 */
[----:B------:R-:W-:Y:S02]  /*5420*/  @!UP1 UIADD3 UR8, UPT, UPT, UR8, 0x400, URZ ;  /* 0x0000040008089890 */ /* 0x000fe4000fffe0ff */
[----:B------:R-:W-:Y:S02]  /*5430*/  USEL UR18, URZ, 0x1, UP5 ;  /* 0x00000001ff127887 */ /* 0x000fe4000a800000 */
[----:B------:R-:W-:Y:S04]  /*5440*/  USEL UR16, UR16, URZ, UP5 ;  /* 0x000000ff10107287 */ /* 0x000fe8000a800000 */
[----:B------:R-:W-:Y:S01]  /*5450*/  ULEA UR14, UR16, UR7, 0x3 ;  /* 0x00000007100e7291 */ /* 0x000fe2000f8e18ff */
[----:B------:R-:W-:Y:S03]  /*5460*/  LOP3.LUT R40, R40, UR18, RZ, 0x3c, !PT ;  /* 0x0000001228287c12 */ /* 0x000fe6000f8e3cff */
[----:B------:R1:W-:Y:S01]  /*5470*/  @!UP0 UTMALDG.4D.IM2COL [UR8], [UR22], UR20 ;  /* 0x00000008160083b4 */ /* 0x0003e20008058014 */
[----:B------:R1:W-:Y:S01]  /*5480*/  @!P4 SYNCS.ARRIVE.TRANS64.RED.A0TR RZ, [UR17+0x1a0], R18 ;  /* 0x0001a012ffffc9a7 */ /* 0x0003e20008300411 */
[----:B------:R-:W-:Y:S02]  /*5490*/  SHF.L.U32 R12, R40, 0x1f, RZ ;  /* 0x0000001f280c7819 */ /* 0x000fe400000006ff */
[----:B----4-:R-:W-:Y:S01]  /*54a0*/  @!P1 ISETP.NE.AND P2, PT, R3, 0x1, PT ;  /* 0x000000010300980c */ /* 0x010fe20003f45270 */
[C---:B--2---:R-:W-:Y:S01]  /*54b0*/  @!P1 IMAD.HI.U32 R14, R13.reuse, R14, RZ ;  /* 0x0000000e0d0e9227 */ /* 0x044fe200078e00ff */
[----:B---3--:R-:W-:Y:S03]  /*54c0*/  @!P1 ISETP.NE.AND P0, PT, R10, 0x1, PT ;  /* 0x000000010a00980c */ /* 0x008fe60003f05270 */
[C---:B------:R-:W-:Y:S01]  /*54d0*/  @!P1 IMAD.HI.U32 R11, R8.reuse, R11, RZ ;  /* 0x0000000b080b9227 */ /* 0x040fe200078e00ff */
[----:B------:R-:W-:Y:S04]  /*54e0*/  @!P1 SHF.R.U32.HI R14, RZ, R15, R14 ;  /* 0x0000000fff0e9219 */ /* 0x000fe8000001160e */
[----:B-1----:R-:W-:Y:S01]  /*54f0*/  @!P1 SHF.R.U32.HI R9, RZ, R0, R11 ;  /* 0x00000000ff099219 */ /* 0x002fe2000001160b */
[----:B------:R-:W-:Y:S01]  /*5500*/  SYNCS.ARRIVE.TRANS64.RED.A1T0 RZ, [UR19], RZ ;  /* 0x000000ffffff79a7 */ /* 0x000fe20008100413 */
[----:B------:R-:W-:Y:S02]  /*5510*/  @!P1 SEL R14, R13, R14, !P2 ;  /* 0x0000000e0d0e9207 */ /* 0x000fe40005000000 */
[----:B------:R-:W-:Y:S01]  /*5520*/  @!P1 SEL R9, R8, R9, !P0 ;  /* 0x0000000908099207 */ /* 0x000fe20004000000 */
[----:B------:R-:W1:Y:S04]  /*5530*/  SYNCS.PHASECHK.TRANS64.TRYWAIT P5, [UR14+0x1b8], R12 ;  /* 0x0001b80cff0075a7 */ /* 0x000e6800080a110e */
[----:B------:R-:W-:Y:S02]  /*5540*/  @!P1 IMAD.IADD R0, R9, 0x1, -R14 ;  /* 0x0000000109009824 */ /* 0x000fe400078e0a0e */
[----:B------:R-:W-:Y:S02]  /*5550*/  @!P1 IMAD.IADD R9, R14, 0x1, -R9 ;  /* 0x000000010e099824 */ /* 0x000fe400078e0a09 */
[----:B------:R-:W-:Y:S02]  /*5560*/  @!P1 IMAD R13, R0, R3, R13 ;  /* 0x00000003000d9224 */ /* 0x000fe400078e020d */
[----:B------:R-:W-:Y:S01]  /*5570*/  @!P1 IMAD R8, R9, R10, R8 ;  /* 0x0000000a09089224 */ /* 0x000fe200078e0208 */
[----:B-1----:R-:W-:Y:S06]  /*5580*/  @!P5 BRA `(.L_x_90) ;  /* 0x0000003400d8d947 */ /* 0x002fec0003800000 */
.L_x_203:
[----:B-1----:R-:W-:Y:S01]  /*5590*/  @!P4 IADD3 R3, P0, PT, R38, 0x580, RZ ;  /* 0x000005802603c810 */ /* 0x002fe20007f1e0ff */
[----:B------:R-:W-:Y:S01]  /*55a0*/  VOTEU.ALL UP1, P4 ;  /* 0x0000000000ff7886 */ /* 0x000fe20002020000 */
[----:B------:R-:W-:Y:S01]  /*55b0*/  UIADD3 UR17, UPT, UPT, UR16, 0x1, URZ ;  /* 0x0000000110117890 */ /* 0x000fe2000fffe0ff */
[----:B------:R-:W-:Y:S01]  /*55c0*/  LOP3.LUT R36, R36, 0x1, RZ, 0x3c, !PT ;  /* 0x0000000124247812 */ /* 0x000fe200078e3cff */
[----:B------:R-:W-:Y:S01]  /*55d0*/  VOTEU.ALL UP0, P4 ;  /* 0x0000000000ff7886 */ /* 0x000fe20002000000 */
[----:B------:R-:W-:Y:S01]  /*55e0*/  @!P4 IMAD.X R0, RZ, RZ, R39, P0 ;  /* 0x000000ffff00c224 */ /* 0x000fe200000e0627 */
[----:B------:R-:W-:Y:S01]  /*55f0*/  @!P4 R2UR UR9, R3 ;  /* 0x000000000309c2ca */ /* 0x000fe200000e0000 */
[----:B------:R-:W-:Y:S01]  /*5600*/  @!UP1 UIADD3 UR10, UPT, UPT, UR10, 0x20, URZ ;  /* 0x000000200a0a9890 */ /* 0x000fe2000fffe0ff */
[----:B------:R-:W-:Y:S01]  /*5610*/  IMAD.IADD R18, R8, 0x1, R62 ;  /* 0x0000000108127824 */ /* 0x000fe200078e023e */
[----:B------:R-:W-:Y:S01]  /*5620*/  UISETP.NE.AND UP5, UPT, UR17, 0x3, UPT ;  /* 0x000000031100788c */ /* 0x000fe2000bfa5270 */
[----:B------:R-:W-:Y:S01]  /*5630*/  @!P4 R2UR UR8, R0 ;  /* 0x000000000008c2ca */ /* 0x000fe200000e0000 */
[----:B------:R-:W-:Y:S04]  /*5640*/  IMAD.IADD R45, R13, 0x1, R64 ;  /* 0x000000010d2d7824 */ /* 0x000fe800078e0240 */
[----:B------:R-:W-:Y:S04]  /*5650*/  PLOP3.LUT P0, PT, PT, PT, UP5, 0x80, 0x8 ;  /* 0x000000000008781c */ /* 0x000fe80003f0f058 */
[----:B------:R-:W-:Y:S01]  /*5660*/  IMAD.U32 R10, RZ, RZ, UR9 ;  /* 0x00000009ff0a7e24 */ /* 0x000fe2000f8e00ff */
[----:B------:R-:W-:Y:S01]  /*5670*/  UIADD3 UR9, UPT, UPT, UR14, 0x1a0, URZ ;  /* 0x000001a00e097890 */ /* 0x000fe2000fffe0ff */
[----:B------:R-:W-:Y:S02]  /*5680*/  SEL R3, RZ, 0x1, P0 ;  /* 0x00000001ff037807 */ /* 0x000fe40000000000 */
[----:B------:R-:W-:Y:S01]  /*5690*/  IMAD.U32 R11, RZ, RZ, UR8 ;  /* 0x00000008ff0b7e24 */ /* 0x000fe2000f8e00ff */
[----:B------:R-:W-:Y:S01]  /*56a0*/  @!UP1 ULEA UR8, UR16, UR7, 0xc ;  /* 0x0000000710089291 */ /* 0x000fe2000f8e60ff */
[----:B------:R-:W-:Y:S01]  /*56b0*/  @!P4 R2UR UR20, R10 ;  /* 0x000000000a14c2ca */ /* 0x000fe200000e0000 */
[----:B------:R-:W-:Y:S01]  /*56c0*/  @!UP1 UPRMT UR16, URZ, 0x40, URZ ;  /* 0x00000040ff109896 */ /* 0x000fe200080000ff */
[----:B------:R-:W-:Y:S01]  /*56d0*/  LOP3.LUT R40, R40, R3, RZ, 0x3c, !PT ;  /* 0x0000000328287212 */ /* 0x000fe200078e3cff */
[----:B------:R-:W-:Y:S01]  /*56e0*/  @!UP1 UIADD3 UR8, UPT, UPT, UR8, 0x400, URZ ;  /* 0x0000040008089890 */ /* 0x000fe2000fffe0ff */
[----:B------:R-:W-:Y:S01]  /*56f0*/  @!P4 R2UR UR21, R11 ;  /* 0x000000000b15c2ca */ /* 0x000fe200000e0000 */
[----:B------:R-:W-:Y:S02]  /*5700*/  @!UP1 UPRMT UR19, UR16, 0x5410, URZ ;  /* 0x0000541010139896 */ /* 0x000fe400080000ff */
[----:B------:R-:W-:Y:S10]  /*5710*/  UPRMT UR18, UR45, 0x654, UR9 ;  /* 0x000006542d127896 */ /* 0x000ff40008000009 */
[----:B------:R2:W-:Y:S01]  /*5720*/  @!UP0 UTMALDG.4D.IM2COL [UR8], [UR20], UR19 ;  /* 0x00000008140083b4 */ /* 0x0005e20008058013 */
[----:B------:R2:W-:Y:S01]  /*5730*/  @!P4 SYNCS.ARRIVE.TRANS64.RED.A0TR RZ, [UR14+0x1a0], R33 ;  /* 0x0001a021ffffc9a7 */ /* 0x0005e2000830040e */
[----:B------:R-:W-:Y:S01]  /*5740*/  UPLOP3.LUT UP0, UPT, UPT, UPT, UPT, 0x80, 0x8 ;  /* 0x000000000008789c */ /* 0x000fe20003f0f070 */
[----:B------:R-:W-:Y:S01]  /*5750*/  SYNCS.ARRIVE.TRANS64.RED.A1T0 RZ, [UR18], RZ ;  /* 0x000000ffffff79a7 */ /* 0x000fe20008100412 */
[----:B------:R-:W-:Y:S01]  /*5760*/  USEL UR18, UR17, URZ, UP5 ;  /* 0x000000ff11127287 */ /* 0x000fe2000a800000 */
[----:B------:R-:W-:Y:S11]  /*5770*/  @P3 BRA `(.L_x_91) ;  /* 0xfffffff400043947 */ /* 0x000ff6000383ffff */
[----:B------:R-:W-:Y:S01]  /*5780*/  UIADD3 UR7, UPT, UPT, UR7, 0x1b8, URZ ;  /* 0x000001b807077890 */ /* 0x000fe2000fffe0ff */
[----:B------:R-:W-:-:S03]  /*5790*/  SHF.L.U32 R3, R40, 0x1f, RZ ;  /* 0x0000001f28037819 */ /* 0x000fc600000006ff */
[----:B------:R-:W-:-:S09]  /*57a0*/  ULEA UR4, UR18, UR7, 0x3 ;  /* 0x0000000712047291 */ /* 0x000fd2000f8e18ff */
[----:B------:R-:W1:Y:S02]  /*57b0*/  SYNCS.PHASECHK.TRANS64.TRYWAIT P0, [UR4], R3 ;  /* 0x00000003ff0075a7 */ /* 0x000e640008001104 */
[----:B-1----:R-:W-:Y:S05]  /*57c0*/  @!P0 BRA `(.L_x_92) ;  /* 0x0000003400608947 */ /* 0x002fea0003800000 */
.L_x_205:
[----:B------:R-:W-:-:S04]  /*57d0*/  UIADD3 UR4, UPT, UPT, UR18, 0x1, URZ ;  /* 0x0000000112047890 */ /* 0x000fc8000fffe0ff */
[----:B------:R-:W-:-:S04]  /*57e0*/  UISETP.NE.AND UP0, UPT, UR4, 0x3, UPT ;  /* 0x000000030400788c */ /* 0x000fc8000bf05270 */
[----:B------:R-:W-:Y:S02]  /*57f0*/  USEL UR4, UR4, URZ, UP0 ;  /* 0x000000ff04047287 */ /* 0x000fe40008000000 */
[----:B------:R-:W-:-:S04]  /*5800*/  PLOP3.LUT P0, PT, PT, PT, UP0, 0x80, 0x8 ;  /* 0x000000000008781c */ /* 0x000fc80003f0f008 */
[----:B-1----:R-:W-:Y:S01]  /*5810*/  SEL R3, RZ, 0x1, P0 ;  /* 0x00000001ff037807 */ /* 0x002fe20000000000 */
[----:B------:R-:W-:-:S03]  /*5820*/  IMAD.U32 R0, RZ, RZ, UR4 ;  /* 0x00000004ff007e24 */ /* 0x000fc6000f8e00ff */
[----:B------:R-:W-:Y:S02]  /*5830*/  LOP3.LUT R40, R40, R3, RZ, 0x3c, !PT ;  /* 0x0000000328287212 */ /* 0x000fe400078e3cff */
[C---:B------:R-:W-:Y:S01]  /*5840*/  LEA R2, R0.reuse, UR7, 0x3 ;  /* 0x0000000700027c11 */ /* 0x040fe2000f8e18ff */
[----:B------:R-:W-:Y:S01]  /*5850*/  VIADD R0, R0, 0x1 ;  /* 0x0000000100007836 */ /* 0x000fe20000000000 */
[----:B------:R-:W-:-:S04]  /*5860*/  SHF.L.U32 R3, R40, 0x1f, RZ ;  /* 0x0000001f28037819 */ /* 0x000fc800000006ff */
[----:B------:R-:W1:Y:S01]  /*5870*/  SYNCS.PHASECHK.TRANS64.TRYWAIT P1, [R2+URZ], R3 ;  /* 0x00000003020075a7 */ /* 0x000e6200080211ff */
[----:B------:R-:W-:-:S04]  /*5880*/  ISETP.NE.AND P0, PT, R0, 0x3, PT ;  /* 0x000000030000780c */ /* 0x000fc80003f05270 */
[----:B------:R-:W-:Y:S02]  /*5890*/  SEL R5, RZ, 0x1, P0 ;  /* 0x00000001ff057807 */ /* 0x000fe40000000000 */
[----:B------:R-:W-:Y:S02]  /*58a0*/  SEL R0, R0, RZ, P0 ;  /* 0x000000ff00007207 */ /* 0x000fe40000000000 */
[----:B------:R-:W-:Y:S01]  /*58b0*/  LOP3.LUT R5, R40, R5, RZ, 0x3c, !PT ;  /* 0x0000000528057212 */ /* 0x000fe200078e3cff */
[----:B-1----:R-:W-:Y:S06]  /*58c0*/  @!P1 BRA `(.L_x_93) ;  /* 0x0000003400389947 */ /* 0x002fec0003800000 */
.L_x_206:
[----:B------:R-:W-:Y:S02]  /*58d0*/  LEA R0, R0, UR7, 0x3 ;  /* 0x0000000700007c11 */ /* 0x000fe4000f8e18ff */
[----:B------:R-:W-:-:S07]  /*58e0*/  SHF.L.U32 R5, R5, 0x1f, RZ ;  /* 0x0000001f05057819 */ /* 0x000fce00000006ff */
.L_x_94:
[----:B---3--:R3:W4:Y:S02]  /*58f0*/  SYNCS.PHASECHK.TRANS64.TRYWAIT P0, [R0+URZ], R5 ;  /* 0x00000005000075a7 */ /* 0x00872400080011ff */
[----:B----4-:R-:W-:Y:S05]  /*5900*/  @!P0 NANOSLEEP.SYNCS 0x989680 ;  /* 0x009896800000895d */ /* 0x010fea0003900000 */
[----:B------:R-:W4:Y:S02]  /*5910*/  @!P0 SYNCS.PHASECHK.TRANS64 P0, [R0+URZ], R5 ;  /* 0x00000005000085a7 */ /* 0x000f2400080010ff */
[----:B--2-4-:R-:W-:Y:S05]  /*5920*/  @P0 EXIT ;  /* 0x000000000000094d */ /* 0x014fea0003800000 */
[----:B------:R-:W-:Y:S05]  /*5930*/  BRA `(.L_x_94) ;  /* 0xfffffffc00ec7947 */ /* 0x000fea000383ffff */
.L_x_82:
[----:B------:R-:W-:-:S06]  /*5940*/  UISETP.GE.AND UP0, UPT, UR6, 0x4, UPT ;  /* 0x000000040600788c */ /* 0x000fcc000bf06270 */
[----:B------:R-:W-:-:S13]  /*5950*/  PLOP3.LUT P0, PT, PT, PT, UP0, 0x80, 0x8 ;  /* 0x000000000008781c */ /* 0x000fda0003f0f008 */
[----:B------:R-:W-:Y:S05]  /*5960*/  @!P0 EXIT ;  /* 0x000000000000894d */ /* 0x000fea0003800000 */
[----:B------:R-:W-:Y:S01]  /*5970*/  BAR.SYNC.DEFER_BLOCKING 0x6, 0xa0 ;  /* 0x0182800000007b1d */ /* 0x000fe20000010000 */
[C---:B------:R-:W-:Y:S01]  /*5980*/  IMAD.SHL.U32 R4, R76.reuse, 0x20, RZ ;  /* 0x000000204c047824 */ /* 0x040fe200078e00ff */
[----:B------:R-:W-:Y:S01]  /*5990*/  SHF.R.U32.HI R5, RZ, 0x1, R76 ;  /* 0x00000001ff057819 */ /* 0x000fe2000001164c */
[C---:B------:R-:W-:Y:S01]  /*59a0*/  IMAD.SHL.U32 R75, R76.reuse, 0x10, RZ ;  /* 0x000000104c4b7824 */ /* 0x040fe200078e00ff */
[C---:B------:R-:W-:Y:S01]  /*59b0*/  LOP3.LUT P0, RZ, R76.reuse, 0x4, RZ, 0xc0, !PT ;  /* 0x000000044cff7812 */ /* 0x040fe2000780c0ff */
[----:B------:R-:W-:Y:S01]  /*59c0*/  IMAD.U32 R32, R76, 0x10000, RZ ;  /* 0x000100004c207824 */ /* 0x000fe200078e00ff */
[----:B------:R-:W-:Y:S02]  /*59d0*/  UMOV UR52, 0x400 ;  /* 0x0000040000347882 */ /* 0x000fe40000000000 */
[----:B------:R-:W1:Y:S01]  /*59e0*/  LDC R67, c[0x0][0x370] ;  /* 0x0000dc00ff437b82 */ /* 0x000e620000000800 */
[----:B------:R-:W-:Y:S01]  /*59f0*/  ULEA UR52, UR45, UR52, 0x18 ;  /* 0x000000342d347291 */ /* 0x000fe2000f8ec0ff */
[----:B------:R-:W-:Y:S01]  /*5a00*/  LOP3.LUT R0, R4, 0xc0, RZ, 0xc0, !PT ;  /* 0x000000c004007812 */ /* 0x000fe200078ec0ff */
[----:B------:R-:W-:Y:S01]  /*5a10*/  IMAD.MOV.U32 R80, RZ, RZ, 0x10 ;  /* 0x00000010ff507424 */ /* 0x000fe200078e00ff */
[----:B------:R-:W-:Y:S01]  /*5a20*/  LOP3.LUT R75, R75, 0x600, RZ, 0xc0, !PT ;  /* 0x000006004b4b7812 */ /* 0x000fe200078ec0ff */
[----:B------:R-:W-:Y:S01]  /*5a30*/  IMAD.MOV.U32 R74, RZ, RZ, 0x1 ;  /* 0x00000001ff4a7424 */ /* 0x000fe200078e00ff */
[----:B------:R-:W-:Y:S01]  /*5a40*/  LOP3.LUT R5, R0, 0x8, R5, 0xf8, !PT ;  /* 0x0000000800057812 */ /* 0x000fe200078ef805 */
[C---:B------:R-:W-:Y:S01]  /*5a50*/  IMAD.SHL.U32 R0, R76.reuse, 0x4, RZ ;  /* 0x000000044c007824 */ /* 0x040fe200078e00ff */
[----:B------:R-:W2:Y:S01]  /*5a60*/  LDC R28, c[0x0][0xb0c] ;  /* 0x0002c300ff1c7b82 */ /* 0x000ea20000000800 */
[----:B------:R-:W-:Y:S01]  /*5a70*/  LOP3.LUT R75, R75, 0x20, R4, 0xf8, !PT ;  /* 0x000000204b4b7812 */ /* 0x000fe200078ef804 */
[----:B------:R-:W-:Y:S01]  /*5a80*/  IMAD.MOV.U32 R30, RZ, RZ, RZ ;  /* 0x000000ffff1e7224 */ /* 0x000fe200078e00ff */
[----:B------:R-:W-:-:S02]  /*5a90*/  LOP3.LUT R76, R76, 0x60, RZ, 0xc0, !PT ;  /* 0x000000604c4c7812 */ /* 0x000fc400078ec0ff */
[----:B------:R-:W-:Y:S02]  /*5aa0*/  CS2R R72, SRZ ;  /* 0x0000000000487805 */ /* 0x000fe4000001ff00 */
[----:B------:R-:W-:Y:S01]  /*5ab0*/  LOP3.LUT R0, R5, 0x18, R0, 0x78, !PT ;  /* 0x0000001805007812 */ /* 0x000fe200078e7800 */
[----:B------:R-:W4:Y:S01]  /*5ac0*/  LDCU.64 UR56, c[0x0][0x348] ;  /* 0x00006900ff3877ac */ /* 0x000f220008000a00 */
[----:B------:R-:W-:Y:S01]  /*5ad0*/  LOP3.LUT R75, R75, 0x100, R4, 0xf8, !PT ;  /* 0x000001004b4b7812 */ /* 0x000fe200078ef804 */
[----:B------:R-:W1:Y:S01]  /*5ae0*/  LDC R65, c[0x0][0xb20] ;  /* 0x0002c800ff417b82 */ /* 0x000e620000000800 */
[----:B------:R-:W3:Y:S01]  /*5af0*/  LDS R2, [UR52+0x230] ;  /* 0x00023034ff027984 */ /* 0x000ee20008000800 */
[----:B------:R-:W-:Y:S01]  /*5b00*/  LOP3.LUT R32, R32, 0x600000, RZ, 0xc0, !PT ;  /* 0x0060000020207812 */ /* 0x000fe200078ec0ff */
[----:B------:R-:W1:Y:S01]  /*5b10*/  LDCU.64 UR36, c[0x0][0x888] ;  /* 0x00011100ff2477ac */ /* 0x000e620008000a00 */
[----:B------:R-:W-:Y:S02]  /*5b20*/  LOP3.LUT R75, R75, R0, RZ, 0xfc, !PT ;  /* 0x000000004b4b7212 */ /* 0x000fe400078efcff */
[----:B------:R-:W-:Y:S01]  /*5b30*/  SEL R80, R80, 0xfffffff0, !P0 ;  /* 0xfffffff050507807 */ /* 0x000fe20004000000 */
[----:B------:R-:W1:Y:S01]  /*5b40*/  LDCU.64 UR46, c[0x0][0x8b0] ;  /* 0x00011600ff2e77ac */ /* 0x000e620008000a00 */
[----:B------:R-:W1:Y:S01]  /*5b50*/  LDC R27, c[0x0][0xb30] ;  /* 0x0002cc00ff1b7b82 */ /* 0x000e620000000800 */
[----:B------:R-:W1:Y:S01]  /*5b60*/  LDCU.64 UR38, c[0x0][0x8a8] ;  /* 0x00011500ff2677ac */ /* 0x000e620008000a00 */
[----:B------:R-:W1:Y:S06]  /*5b70*/  LDCU.64 UR48, c[0x0][0xa90] ;  /* 0x00015200ff3077ac */ /* 0x000e6c0008000a00 */
[----:B------:R-:W1:Y:S01]  /*5b80*/  LDC.64 R56, c[0x0][0xb10] ;  /* 0x0002c400ff387b82 */ /* 0x000e620000000a00 */
[----:B------:R-:W-:Y:S01]  /*5b90*/  UMOV UR58, URZ ;  /* 0x000000ff003a7c82 */ /* 0x000fe20008000000 */
[----:B------:R-:W-:Y:S01]  /*5ba0*/  UIADD3 UR55, UPT, UPT, UR52, 0x400, URZ ;  /* 0x0000040034377890 */ /* 0x000fe2000fffe0ff */
[----:B------:R-:W-:Y:S01]  /*5bb0*/  UMOV UR54, URZ ;  /* 0x000000ff00367c82 */ /* 0x000fe20008000000 */
[----:B------:R-:W-:-:S04]  /*5bc0*/  UMOV UR53, URZ ;  /* 0x000000ff00357c82 */ /* 0x000fc80008000000 */
[----:B------:R-:W1:Y:S08]  /*5bd0*/  LDC.64 R24, c[0x0][0xb18] ;  /* 0x0002c600ff187b82 */ /* 0x000e700000000a00 */
[----:B------:R-:W1:Y:S08]  /*5be0*/  LDC.64 R52, c[0x0][0x888] ;  /* 0x00022200ff347b82 */ /* 0x000e700000000a00 */
[----:B------:R-:W1:Y:S01]  /*5bf0*/  LDC.64 R22, c[0x0][0xb28] ;  /* 0x0002ca00ff167b82 */ /* 0x000e620000000a00 */
[C---:B---3--:R-:W-:Y:S01]  /*5c00*/  VIADD R3, R2.reuse, 0x40 ;  /* 0x0000004002037836 */ /* 0x048fe20000000000 */
[----:B------:R-:W-:-:S04]  /*5c10*/  LOP3.LUT R2, R2, 0xffff, RZ, 0xc0, !PT ;  /* 0x0000ffff02027812 */ /* 0x000fc800078ec0ff */
[----:B------:R-:W-:Y:S02]  /*5c20*/  LOP3.LUT R3, R3, 0xffff, RZ, 0xc0, !PT ;  /* 0x0000ffff03037812 */ /* 0x000fe400078ec0ff */
[----:B------:R-:W3:Y:S03]  /*5c30*/  LDC.64 R54, c[0x0][0x890] ;  /* 0x00022400ff367b82 */ /* 0x000ee60000000a00 */
[----:B------:R1:W-:Y:S05]  /*5c40*/  STL.64 [R1], R2 ;  /* 0x0000000201007387 */ /* 0x0003ea0000100a00 */
[----:B------:R-:W1:Y:S08]  /*5c50*/  LDC.64 R60, c[0x0][0xa80] ;  /* 0x0002a000ff3c7b82 */ /* 0x000e700000000a00 */
[----:B------:R-:W1:Y:S08]  /*5c60*/  LDC.64 R58, c[0x0][0xa88] ;  /* 0x0002a200ff3a7b82 */ /* 0x000e700000000a00 */
[----:B--2-4-:R-:W1:Y:S02]  /*5c70*/  LDC R66, c[0x0][0x374] ;  /* 0x0000dd00ff427b82 */ /* 0x014e640000000800 */
.L_x_125:
[----:B-1----:R-:W-:Y:S04]  /*5c80*/  SHF.L.U32 R3, R72, 0x1f, RZ ;  /* 0x0000001f48037819 */ /* 0x002fe800000006ff */
[----:B------:R-:W1:Y:S02]  /*5c90*/  SYNCS.PHASECHK.TRANS64.TRYWAIT P0, [UR52+0x1e0], R3 ;  /* 0x0001e003ff0075a7 */ /* 0x000e640008001134 */
[----:B-1----:R-:W-:Y:S05]  /*5ca0*/  @!P0 BRA `(.L_x_95) ;  /* 0x0000003000548947 */ /* 0x002fea0003800000 */
.L_x_208:
[----:B------:R-:W2:Y:S01]  /*5cb0*/  LDC.64 R12, c[0x0][0xb10] ;  /* 0x0002c400ff0c7b82 */ /* 0x000ea20000000a00 */
[----:B------:R-:W4:Y:S01]  /*5cc0*/  LDS.128 R36, [UR52+0x220] ;  /* 0x00022034ff247984 */ /* 0x000f220008000c00 */
[----:B------:R-:W-:Y:S01]  /*5cd0*/  UIADD3 UR4, UPT, UPT, UR52, 0x1e8, URZ ;  /* 0x000001e834047890 */ /* 0x000fe2000fffe0ff */
[----:B-1----:R-:W-:Y:S01]  /*5ce0*/  IMAD R0, R30, 0x4, R1 ;  /* 0x000000041e007824 */ /* 0x002fe200078e0201 */
[----:B------:R-:W-:Y:S04]  /*5cf0*/  ISETP.NE.AND P1, PT, R27, 0x1, PT ;  /* 0x000000011b00780c */ /* 0x000fe80003f25270 */
[----:B------:R-:W1:Y:S01]  /*5d00*/  LDC.64 R10, c[0x0][0xb18] ;  /* 0x0002c600ff0a7b82 */ /* 0x000e620000000a00 */
[----:B------:R-:W-:Y:S01]  /*5d10*/  UPRMT UR4, URZ, 0x654, UR4 ;  /* 0x00000654ff047896 */ /* 0x000fe20008000004 */
[----:B------:R-:W-:Y:S01]  /*5d20*/  ISETP.GE.AND P0, PT, R26, 0x1, PT ;  /* 0x000000011a00780c */ /* 0x000fe20003f06270 */
[----:B------:R-:W-:Y:S01]  /*5d30*/  @!PT LDS RZ, [RZ] ;  /* 0x00000000fffff984 */ /* 0x000fe20000000800 */
[----:B------:R-:W-:Y:S01]  /*5d40*/  @!PT LDS RZ, [RZ] ;  /* 0x00000000fffff984 */ /* 0x000fe20000000800 */
[----:B------:R-:W-:Y:S01]  /*5d50*/  @!PT LDS RZ, [RZ] ;  /* 0x00000000fffff984 */ /* 0x000fe20000000800 */
[----:B------:R-:W-:Y:S01]  /*5d60*/  @!PT LDS RZ, [RZ] ;  /* 0x00000000fffff984 */ /* 0x000fe20000000800 */
[----:B------:R3:W-:Y:S06]  /*5d70*/  MEMBAR.ALL.CTA ;  /* 0x0000000000007992 */ /* 0x0007ec0000008000 */
[----:B---3--:R-:W3:Y:S01]  /*5d80*/  FENCE.VIEW.ASYNC.S ;  /* 0x00000000000073c6 */ /* 0x008ee20000000000 */
[----:B------:R-:W1:Y:S08]  /*5d90*/  @!P1 LDC R14, c[0x0][0xb20] ;  /* 0x0002c800ff0e9b82 */ /* 0x000e700000000800 */
[----:B------:R-:W1:Y:S01]  /*5da0*/  @!P1 LDC R9, c[0x0][0xb0c] ;  /* 0x0002c300ff099b82 */ /* 0x000e620000000800 */
[----:B---3--:R-:W-:Y:S01]  /*5db0*/  SYNCS.ARRIVE.TRANS64.RED.A1T0 RZ, [UR4], RZ ;  /* 0x000000ffffff79a7 */ /* 0x008fe20008100404 */
[----:B------:R3:W5:Y:S01]  /*5dc0*/  LDL R17, [R0] ;  /* 0x0000000000117983 */ /* 0x0007620000100800 */
[----:B----4-:R-:W-:Y:S04]  /*5dd0*/  LOP3.LUT P4, RZ, R38, 0x1, RZ, 0xc0, !PT ;  /* 0x0000000126ff7812 */ /* 0x010fe8000788c0ff */
[----:B------:R-:W-:Y:S09]  /*5de0*/  P2R R81, PR, RZ, 0x10 ;  /* 0x00000010ff517803 */ /* 0x000ff20000000000 */
[----:B------:R-:W-:Y:S02]  /*5df0*/  @P4 MOV R31, R36 ;  /* 0x00000024001f4202 */ /* 0x000fe40000000f00 */
[----:B------:R-:W-:Y:S01]  /*5e00*/  @P4 LOP3.LUT R29, R37, 0xffff, RZ, 0xc0, !PT ;  /* 0x0000ffff251d4812 */ /* 0x000fe200078ec0ff */
[----:B--23--:R-:W-:Y:S06]  /*5e10*/  @!P0 BRA `(.L_x_96) ;  /* 0x0000000000a48947 */ /* 0x00cfec0003800000 */
[----:B------:R-:W-:Y:S01]  /*5e20*/  IMAD.HI.U32 R20, R66, R25, RZ ;  /* 0x0000001942147227 */ /* 0x000fe200078e00ff */
[----:B------:R-:W-:Y:S02]  /*5e30*/  ISETP.NE.AND P0, PT, R24, 0x1, PT ;  /* 0x000000011800780c */ /* 0x000fe40003f05270 */
[----:B------:R-:W-:Y:S01]  /*5e40*/  ISETP.NE.AND P2, PT, R26, 0x1, PT ;  /* 0x000000011a00780c */ /* 0x000fe20003f45270 */
[-C--:B------:R-:W-:Y:S01]  /*5e50*/  IMAD.HI.U32 R16, R67, R56.reuse, RZ ;  /* 0x0000003843107227 */ /* 0x080fe200078e00ff */
[----:B------:R-:W-:Y:S02]  /*5e60*/  SHF.R.U32.HI R21, RZ, R65, R20 ;  /* 0x00000041ff157219 */ /* 0x000fe40000011614 */
[----:B------:R-:W-:Y:S01]  /*5e70*/  ISETP.NE.AND P3, PT, R28, 0x1, PT ;  /* 0x000000011c00780c */ /* 0x000fe20003f65270 */
[----:B------:R-:W-:Y:S01]  /*5e80*/  IMAD.HI.U32 R40, R29, R25, RZ ;  /* 0x000000191d287227 */ /* 0x000fe200078e00ff */
[----:B------:R-:W-:Y:S02]  /*5e90*/  SHF.R.U32.HI R16, RZ, R57, R16 ;  /* 0x00000039ff107219 */ /* 0x000fe40000011610 */
[----:B------:R-:W-:Y:S01]  /*5ea0*/  SEL R3, R66, R21, !P0 ;  /* 0x0000001542037207 */ /* 0x000fe20004000000 */
[----:B------:R-:W-:Y:S01]  /*5eb0*/  IMAD.HI.U32 R34, R31, R56, RZ ;  /* 0x000000381f227227 */ /* 0x000fe200078e00ff */
[----:B------:R-:W-:Y:S03]  /*5ec0*/  SEL R7, R67, R16, !P3 ;  /* 0x0000001043077207 */ /* 0x000fe60005800000 */
[-C--:B------:R-:W-:Y:S01]  /*5ed0*/  IMAD.HI.U32 R16, R3, R22.reuse, RZ ;  /* 0x0000001603107227 */ /* 0x080fe200078e00ff */
[----:B------:R-:W-:Y:S03]  /*5ee0*/  SHF.R.U32.HI R34, RZ, R57, R34 ;  /* 0x00000039ff227219 */ /* 0x000fe60000011622 */
[----:B------:R-:W-:Y:S01]  /*5ef0*/  IMAD.HI.U32 R20, R7, R22, RZ ;  /* 0x0000001607147227 */ /* 0x000fe200078e00ff */
[----:B------:R-:W-:Y:S02]  /*5f00*/  @P2 SHF.R.U32.HI R3, RZ, R23, R16 ;  /* 0x00000017ff032219 */ /* 0x000fe40000011610 */
[----:B------:R-:W-:Y:S02]  /*5f10*/  SHF.R.U32.HI R16, RZ, R65, R40 ;  /* 0x00000041ff107219 */ /* 0x000fe40000011628 */
[----:B------:R-:W-:Y:S01]  /*5f20*/  @P2 SHF.R.U32.HI R7, RZ, R23, R20 ;  /* 0x00000017ff072219 */ /* 0x000fe20000011614 */
[C---:B------:R-:W-:Y:S01]  /*5f30*/  IMAD R2, R26.reuse, R3, RZ ;  /* 0x000000031a027224 */ /* 0x040fe200078e02ff */
[----:B------:R-:W-:Y:S02]  /*5f40*/  SEL R5, R29, R16, !P0 ;  /* 0x000000101d057207 */ /* 0x000fe40004000000 */
[----:B------:R-:W-:Y:S01]  /*5f50*/  SEL R3, R31, R34, !P3 ;  /* 0x000000221f037207 */ /* 0x000fe20005800000 */
[----:B------:R-:W-:Y:S01]  /*5f60*/  IMAD R4, R26, R7, RZ ;  /* 0x000000071a047224 */ /* 0x000fe200078e02ff */
[C---:B------:R-:W-:Y:S01]  /*5f70*/  ISETP.GE.AND P0, PT, R5.reuse, R2, PT ;  /* 0x000000020500720c */ /* 0x040fe20003f06270 */
[----:B------:R-:W-:Y:S03]  /*5f80*/  IMAD.HI.U32 R6, R5, R22, RZ ;  /* 0x0000001605067227 */ /* 0x000fe600078e00ff */
[----:B------:R-:W-:Y:S01]  /*5f90*/  ISETP.GE.OR P0, PT, R3, R4, P0 ;  /* 0x000000040300720c */ /* 0x000fe20000706670 */
[----:B------:R-:W-:Y:S01]  /*5fa0*/  IMAD.MOV R4, RZ, RZ, -R3 ;  /* 0x000000ffff047224 */ /* 0x000fe200078e0a03 */
[-C--:B------:R-:W-:Y:S03]  /*5fb0*/  SHF.R.U32.HI R6, RZ, R23.reuse, R6 ;  /* 0x00000017ff067219 */ /* 0x080fe60000011606 */
[----:B------:R-:W-:Y:S01]  /*5fc0*/  IMAD R31, R28, R4, R31 ;  /* 0x000000041c1f7224 */ /* 0x000fe200078e021f */
[----:B------:R-:W-:Y:S05]  /*5fd0*/  SEL R15, R5, R6, !P2 ;  /* 0x00000006050f7207 */ /* 0x000fea0005000000 */
[----:B------:R-:W-:Y:S02]  /*5fe0*/  IMAD.MOV R6, RZ, RZ, -R15 ;  /* 0x000000ffff067224 */ /* 0x000fe400078e0a0f */
[C---:B------:R-:W-:Y:S04]  /*5ff0*/  @!P0 IMAD.HI.U32 R2, R3.reuse, R22, RZ ;  /* 0x0000001603028227 */ /* 0x040fe800078e00ff */
[----:B------:R-:W-:Y:S01]  /*6000*/  IMAD R6, R26, R6, R5 ;  /* 0x000000061a067224 */ /* 0x000fe200078e0205 */
[----:B------:R-:W-:Y:S04]  /*6010*/  @!P0 SHF.R.U32.HI R2, RZ, R23, R2 ;  /* 0x00000017ff028219 */ /* 0x000fe80000011602 */
[----:B------:R-:W-:Y:S02]  /*6020*/  @!P0 SEL R0, R3, R2, !P2 ;  /* 0x0000000203008207 */ /* 0x000fe40005000000 */
[----:B------:R-:W-:Y:S02]  /*6030*/  IADD3 R2, PT, PT, -R5, RZ, RZ ;  /* 0x000000ff05027210 */ /* 0x000fe40007ffe1ff */
[----:B------:R-:W-:Y:S01]  /*6040*/  @!P0 IADD3 R8, PT, PT, R15, -R0, RZ ;  /* 0x800000000f088210 */ /* 0x000fe20007ffe0ff */
[----:B------:R-:W-:Y:S02]  /*6050*/  @!P0 IMAD R0, R7, R6, R0 ;  /* 0x0000000607008224 */ /* 0x000fe400078e0200 */
[----:B------:R-:W-:Y:S02]  /*6060*/  IMAD R29, R24, R2, R29 ;  /* 0x00000002181d7224 */ /* 0x000fe400078e021d */
[----:B------:R-:W-:Y:S02]  /*6070*/  @!P0 IMAD R5, R8, R26, R3 ;  /* 0x0000001a08058224 */ /* 0x000fe400078e0203 */
[----:B------:R-:W-:Y:S04]  /*6080*/  @!P0 IMAD.MOV.U32 R3, RZ, RZ, R0 ;  /* 0x000000ffff038224 */ /* 0x000fe800078e0000 */
[----:B------:R-:W-:Y:S02]  /*6090*/  IMAD R31, R3, R28, R31 ;  /* 0x0000001c031f7224 */ /* 0x000fe400078e021f */
[----:B------:R-:W-:Y:S07]  /*60a0*/  IMAD R29, R5, R24, R29 ;  /* 0x00000018051d7224 */ /* 0x000fee00078e021d */
.L_x_96:
[----:B-1----:R-:W-:Y:S01]  /*60b0*/  @!P1 ISETP.NE.AND P0, PT, R10, 0x1, PT ;  /* 0x000000010a00980c */ /* 0x002fe20003f05270 */
[----:B------:R-:W-:Y:S01]  /*60c0*/  @!P1 IMAD.HI.U32 R0, R31, R12, RZ ;  /* 0x0000000c1f009227 */ /* 0x000fe200078e00ff */
[----:B------:R-:W-:Y:S01]  /*60d0*/  @!P1 ISETP.NE.AND P2, PT, R9, 0x1, PT ;  /* 0x000000010900980c */ /* 0x000fe20003f45270 */
[----:B------:R-:W-:Y:S01]  /*60e0*/  ULOP3.LUT UP0, URZ, UR55, 0x1b0, URZ, 0xc0, !UPT ;  /* 0x000001b037ff7892 */ /* 0x000fe2000f80c0ff */
[----:B------:R-:W-:Y:S01]  /*60f0*/  R2UR UR41, R18 ;  /* 0x00000000122972ca */ /* 0x000fe200000e0000 */
[----:B------:R-:W-:Y:S01]  /*6100*/  @!P1 IMAD.HI.U32 R3, R29, R11, RZ ;  /* 0x0000000b1d039227 */ /* 0x000fe200078e00ff */
[----:B------:R-:W-:Y:S02]  /*6110*/  @!P1 SHF.R.U32.HI R0, RZ, R13, R0 ;  /* 0x0000000dff009219 */ /* 0x000fe40000011600 */
[----:B------:R-:W-:Y:S02]  /*6120*/  @P4 SHF.R.U32.HI R79, RZ, 0x10, R37 ;  /* 0x00000010ff4f4819 */ /* 0x000fe40000011625 */
[----:B------:R-:W-:Y:S02]  /*6130*/  @!P1 SHF.R.U32.HI R2, RZ, R14, R3 ;  /* 0x0000000eff029219 */ /* 0x000fe40000011603 */
[----:B------:R-:W-:Y:S02]  /*6140*/  @!P1 SEL R3, R31, R0, !P2 ;  /* 0x000000001f039207 */ /* 0x000fe40005000000 */
[----:B------:R-:W-:Y:S03]  /*6150*/  @!P1 SEL R2, R29, R2, !P0 ;  /* 0x000000021d029207 */ /* 0x000fe60004000000 */
[----:B------:R-:W-:Y:S02]  /*6160*/  USHF.L.U32 UR41, UR41, 0x6, URZ ;  /* 0x0000000629297899 */ /* 0x000fe400080006ff */
[----:B------:R-:W-:Y:S02]  /*6170*/  @!P1 IMAD.IADD R0, R2, 0x1, -R3 ;  /* 0x0000000102009824 */ /* 0x000fe400078e0a03 */
[----:B------:R-:W-:Y:S02]  /*6180*/  @!P1 IMAD.IADD R2, R3, 0x1, -R2 ;  /* 0x0000000103029824 */ /* 0x000fe400078e0a02 */
[----:B------:R-:W-:Y:S02]  /*6190*/  @!P1 IMAD R31, R0, R9, R31 ;  /* 0x00000009001f9224 */ /* 0x000fe400078e021f */
[----:B------:R-:W-:Y:S01]  /*61a0*/  @!P1 IMAD R29, R2, R10, R29 ;  /* 0x0000000a021d9224 */ /* 0x000fe200078e021d */
[----:B------:R-:W-:Y:S06]  /*61b0*/  BRA.U !UP0, `(.L_x_97) ;  /* 0x00000001087c7547 */ /* 0x000fec000b800000 */
[----:B------:R-:W1:Y:S01]  /*61c0*/  LDCU.64 UR8, c[0x4][0x80] ;  /* 0x01001000ff0877ac */ /* 0x000e620008000a00 */
[----:B------:R-:W-:Y:S01]  /*61d0*/  MOV R2, 0x0 ;  /* 0x0000000000027802 */ /* 0x000fe20000000f00 */
[----:B------:R-:W-:Y:S02]  /*61e0*/  HFMA2 R12, -RZ, RZ, 0, 5.9604644775390625e-08 ;  /* 0x00000001ff0c7431 */ /* 0x000fe400000001ff */
[----:B------:R-:W-:Y:S01]  /*61f0*/  IMAD.MOV.U32 R8, RZ, RZ, 0x70 ;  /* 0x00000070ff087424 */ /* 0x000fe200078e00ff */
[----:B------:R2:W3:Y:S01]  /*6200*/  LDC.64 R14, c[0x4][R2] ;  /* 0x01000000020e7b82 */ /* 0x0004e20000000a00 */
[----:B------:R-:W4:Y:S01]  /*6210*/  LDCU.64 UR6, c[0x4][0x88] ;  /* 0x01001100ff0677ac */ /* 0x000f220008000a00 */
[----:B------:R-:W-:Y:S01]  /*6220*/  IMAD.MOV.U32 R13, RZ, RZ, RZ ;  /* 0x000000ffff0d7224 */ /* 0x000fe200078e00ff */
[----:B------:R-:W2:Y:S01]  /*6230*/  LDCU.64 UR4, c[0x4][0x8] ;  /* 0x01000100ff0477ac */ /* 0x000ea20008000a00 */
[----:B-1----:R-:W-:Y:S01]  /*6240*/  MOV R5, UR9 ;  /* 0x0000000900057c02 */ /* 0x002fe20008000f00 */
[----:B------:R-:W-:Y:S01]  /*6250*/  IMAD.U32 R4, RZ, RZ, UR8 ;  /* 0x00000008ff047e24 */ /* 0x000fe2000f8e00ff */
[----:B----4-:R-:W-:Y:S01]  /*6260*/  MOV R7, UR7 ;  /* 0x0000000700077c02 */ /* 0x010fe20008000f00 */
[----:B------:R-:W-:Y:S01]  /*6270*/  IMAD.U32 R6, RZ, RZ, UR6 ;  /* 0x00000006ff067e24 */ /* 0x000fe2000f8e00ff */
[----:B--2---:R-:W-:Y:S01]  /*6280*/  MOV R11, UR5 ;  /* 0x00000005000b7c02 */ /* 0x004fe20008000f00 */
[----:B------:R-:W-:Y:S02]  /*6290*/  IMAD.U32 R10, RZ, RZ, UR4 ;  /* 0x00000004ff0a7e24 */ /* 0x000fe4000f8e00ff */
[----:B------:R-:W-:Y:S07]  /*62a0*/  LEPC R20, `(.L_x_98) ;  /* 0x000000001014794e */ /* 0x000fee0000000000 */
[----:B---3-5:R-:W-:Y:S05]  /*62b0*/  CALL.ABS.NOINC R14 ;  /* 0x000000000e007343 */ /* 0x028fea0003c00000 */
.L_x_98:
[----:B------:R-:W1:Y:S01]  /*62c0*/  LDCU.64 UR8, c[0x4][0x80] ;  /* 0x01001000ff0877ac */ /* 0x000e620008000a00 */
[----:B------:R-:W2:Y:S01]  /*62d0*/  LDC.64 R2, c[0x4][R2] ;  /* 0x0100000002027b82 */ /* 0x000ea20000000a00 */
[----:B------:R-:W-:Y:S02]  /*62e0*/  HFMA2 R12, -RZ, RZ, 0, 5.9604644775390625e-08 ;  /* 0x00000001ff0c7431 */ /* 0x000fe400000001ff */
[----:B------:R-:W-:Y:S02]  /*62f0*/  IMAD.MOV.U32 R8, RZ, RZ, 0x70 ;  /* 0x00000070ff087424 */ /* 0x000fe400078e00ff */
[----:B------:R-:W-:Y:S01]  /*6300*/  IMAD.MOV.U32 R13, RZ, RZ, RZ ;  /* 0x000000ffff0d7224 */ /* 0x000fe200078e00ff */
[----:B------:R-:W3:Y:S01]  /*6310*/  LDCU.64 UR6, c[0x4][0x88] ;  /* 0x01001100ff0677ac */ /* 0x000ee20008000a00 */
[----:B------:R-:W4:Y:S01]  /*6320*/  LDCU.64 UR4, c[0x4][0x8] ;  /* 0x01000100ff0477ac */ /* 0x000f220008000a00 */
[----:B-1----:R-:W-:Y:S02]  /*6330*/  MOV R4, UR8 ;  /* 0x0000000800047c02 */ /* 0x002fe40008000f00 */
[----:B------:R-:W-:Y:S02]  /*6340*/  MOV R5, UR9 ;  /* 0x0000000900057c02 */ /* 0x000fe40008000f00 */
[----:B---3--:R-:W-:Y:S01]  /*6350*/  MOV R7, UR7 ;  /* 0x0000000700077c02 */ /* 0x008fe20008000f00 */
[----:B------:R-:W-:Y:S01]  /*6360*/  IMAD.U32 R6, RZ, RZ, UR6 ;  /* 0x00000006ff067e24 */ /* 0x000fe2000f8e00ff */
[----:B----4-:R-:W-:Y:S01]  /*6370*/  MOV R11, UR5 ;  /* 0x00000005000b7c02 */ /* 0x010fe20008000f00 */
[----:B------:R-:W-:Y:S02]  /*6380*/  IMAD.U32 R10, RZ, RZ, UR4 ;  /* 0x00000004ff0a7e24 */ /* 0x000fe4000f8e00ff */
[----:B------:R-:W-:Y:S07]  /*6390*/  LEPC R20, `(.L_x_97) ;  /* 0x000000001014794e */ /* 0x000fee0000000000 */
[----:B--2---:R-:W-:Y:S05]  /*63a0*/  CALL.ABS.NOINC R2 ;  /* 0x0000000002007343 */ /* 0x004fea0003c00000 */
.L_x_97:
[----:B------:R-:W-:Y:S01]  /*63b0*/  ISETP.NE.U32.AND P3, PT, R54, RZ, PT ;  /* 0x000000ff3600720c */ /* 0x000fe20003f65070 */
[----:B------:R-:W-:Y:S01]  /*63c0*/  UISETP.NE.U32.AND UP0, UPT, UR46, URZ, UPT ;  /* 0x000000ff2e00728c */ /* 0x000fe2000bf05070 */
[----:B------:R-:W-:Y:S02]  /*63d0*/  ISETP.NE.AND P6, PT, R78, RZ, PT ;  /* 0x000000ff4e00720c */ /* 0x000fe40003fc5270 */
[----:B------:R-:W-:Y:S01]  /*63e0*/  ISETP.NE.AND.EX P3, PT, R55, RZ, PT, P3 ;  /* 0x000000ff3700720c */ /* 0x000fe20003f65330 */
[----:B------:R-:W-:Y:S01]  /*63f0*/  UISETP.NE.AND.EX UP0, UPT, UR47, URZ, UPT, UP0 ;  /* 0x000000ff2f00728c */ /* 0x000fe2000bf05300 */
[----:B------:R-:W-:Y:S02]  /*6400*/  ISETP.NE.U32.AND P1, PT, RZ, UR36, PT ;  /* 0x00000024ff007c0c */ /* 0x000fe4000bf25070 */
[----:B------:R-:W-:Y:S02]  /*6410*/  PLOP3.LUT P0, PT, PT, PT, PT, 0x8, 0x80 ;  /* 0x000000000080781c */ /* 0x000fe40003f0e170 */
[----:B------:R-:W-:Y:S05]  /*6420*/  ISETP.NE.AND.EX P1, PT, RZ, UR37, PT, P1 ;  /* 0x00000025ff007c0c */ /* 0x000fea000bf25310 */
[----:B------:R-:W-:Y:S02]  /*6430*/  @P6 PLOP3.LUT P0, PT, P3, PT, PT, 0x80, 0x8 ;  /* 0x000000000008681c */ /* 0x000fe40001f0f070 */
[----:B------:R-:W-:Y:S11]  /*6440*/  @!P3 BRA `(.L_x_99) ;  /* 0x00000000002cb947 */ /* 0x000ff60003800000 */
[----:B------:R-:W-:Y:S01]  /*6450*/  ISETP.NE.U32.AND P2, PT, R52, RZ, PT ;  /* 0x000000ff3400720c */ /* 0x000fe20003f45070 */
[----:B------:R-:W-:Y:S03]  /*6460*/  IMAD.MOV.U32 R63, RZ, RZ, 0x1 ;  /* 0x00000001ff3f7424 */ /* 0x000fe600078e00ff */
[----:B------:R-:W-:Y:S11]  /*6470*/  ISETP.NE.AND.EX P2, PT, R53, RZ, PT, P2 ;  /* 0x000000ff3500720c */ /* 0x000ff60003f45320 */
[----:B------:R-:W-:Y:S02]  /*6480*/  @!UPT UIADD3 URZ, UPT, UPT, URZ, URZ, URZ ;  /* 0x000000fffffff290 */ /* 0x000fe4000fffe0ff */
[----:B------:R-:W1:Y:S01]  /*6490*/  @P2 LDC.64 R2, c[0x0][0x888] ;  /* 0x00022200ff022b82 */ /* 0x000e620000000a00 */
[----:B------:R-:W-:Y:S04]  /*64a0*/  @P2 IMAD R0, R19, R54, RZ ;  /* 0x0000003613002224 */ /* 0x000fe800078e02ff */
[----:B-1----:R-:W-:Y:S04]  /*64b0*/  @P2 IMAD.WIDE R2, R0, 0x4, R2 ;  /* 0x0000000400022825 */ /* 0x002fe800078e0202 */
[----:B------:R-:W-:Y:S01]  /*64c0*/  HFMA2 R0, -RZ, RZ, 0, 5.9604644775390625e-08 ;  /* 0x00000001ff007431 */ /* 0x000fe200000001ff */
[----:B-----5:R1:W5:Y:S04]  /*64d0*/  @P2 LDG.E R35, desc[UR50][R2.64] ;  /* 0x0000003202232981 */ /* 0x020368000c1e1900 */
[----:B------:R-:W-:Y:S01]  /*64e0*/  @!P2 PRMT R63, R0, 0x7610, R63 ;  /* 0x00007610003fa816 */ /* 0x000fe2000000003f */
[----:B-1----:R-:W2:Y:S06]  /*64f0*/  @!P2 LDC R35, c[0x0][0x880] ;  /* 0x00022000ff23ab82 */ /* 0x002eac0000000800 */
.L_x_99:
[----:B------:R-:W-:Y:S05]  /*6500*/  BRA.U !UP0, `(.L_x_100) ;  /* 0x0000000108207547 */ /* 0x000fea000b800000 */
[----:B------:R-:W-:Y:S04]  /*6510*/  ISETP.NE.U32.AND P2, PT, RZ, UR38, PT ;  /* 0x00000026ff007c0c */ /* 0x000fe8000bf45070 */
[----:B------:R-:W-:Y:S11]  /*6520*/  ISETP.NE.AND.EX P2, PT, RZ, UR39, PT, P2 ;  /* 0x00000027ff007c0c */ /* 0x000ff6000bf45320 */
[----:B------:R-:W-:Y:S02]  /*6530*/  @!UPT UIADD3 URZ, UPT, UPT, URZ, URZ, URZ ;  /* 0x000000fffffff290 */ /* 0x000fe4000fffe0ff */
[----:B------:R-:W1:Y:S01]  /*6540*/  @P2 LDC.64 R2, c[0x0][0x8a8] ;  /* 0x00022a00ff022b82 */ /* 0x000e620000000a00 */
[----:B------:R-:W-:Y:S04]  /*6550*/  @P2 IMAD R5, R19, UR46, RZ ;  /* 0x0000002e13052c24 */ /* 0x000fe8000f8e02ff */
[----:B-1----:R-:W-:Y:S05]  /*6560*/  @P2 IMAD.WIDE R2, R5, 0x4, R2 ;  /* 0x0000000405022825 */ /* 0x002fea00078e0202 */
[----:B-----5:R1:W5:Y:S02]  /*6570*/  @P2 LDG.E R33, desc[UR50][R2.64] ;  /* 0x0000003202212981 */ /* 0x020364000c1e1900 */
[----:B-1----:R-:W3:Y:S02]  /*6580*/  @!P2 LDC R33, c[0x0][0x8a0] ;  /* 0x00022800ff21ab82 */ /* 0x002ee40000000800 */
.L_x_100:
[----:B--2--5:R-:W-:Y:S01]  /*6590*/  FSETP.NEU.AND P2, PT, R35, RZ, PT ;  /* 0x000000ff2300720b */ /* 0x024fe20003f4d000 */
[----:B------:R-:W-:Y:S01]  /*65a0*/  IMAD.SHL.U32 R88, R45, 0x40, RZ ;  /* 0x000000402d587824 */ /* 0x000fe200078e00ff */
[----:B------:R-:W-:Y:S01]  /*65b0*/  SEL R5, RZ, 0xffffffff, P1 ;  /* 0xffffffffff057807 */ /* 0x000fe20000800000 */
[----:B------:R-:W-:Y:S01]  /*65c0*/  BSSY B1, `(.L_x_101) ;  /* 0x0000045000017945 */ /* 0x000fe20003800000 */
[----:B------:R-:W-:Y:S01]  /*65d0*/  @P6 LOP3.LUT P1, RZ, R63, 0xff, RZ, 0xc0, !PT ;  /* 0x000000ff3fff6812 */ /* 0x000fe2000782c0ff */
[----:B------:R-:W-:Y:S01]  /*65e0*/  IMAD.HI.U32 R9, R88, R61, RZ ;  /* 0x0000003d58097227 */ /* 0x000fe200078e00ff */
[----:B------:R-:W-:Y:S02]  /*65f0*/  @P6 SEL R2, RZ, 0xffffffff, P2 ;  /* 0xffffffffff026807 */ /* 0x000fe40001000000 */
[----:B------:R-:W-:Y:S01]  /*6600*/  LOP3.LUT R39, R74, 0x1, RZ, 0x3c, !PT ;  /* 0x000000014a277812 */ /* 0x000fe200078e3cff */
[----:B------:R-:W-:Y:S01]  /*6610*/  IMAD.MOV.U32 R85, RZ, RZ, 0x1 ;  /* 0x00000001ff557424 */ /* 0x000fe200078e00ff */
[----:B------:R-:W-:Y:S01]  /*6620*/  @P0 SEL R2, R5, R2, !P1 ;  /* 0x0000000205020207 */ /* 0x000fe20004800000 */
[----:B------:R-:W-:Y:S01]  /*6630*/  IMAD.IADD R34, R32, 0x1, R17 ;  /* 0x0000000120227824 */ /* 0x000fe200078e0211 */
[----:B------:R-:W-:Y:S01]  /*6640*/  ISETP.NE.AND P0, PT, R60, 0x1, PT ;  /* 0x000000013c00780c */ /* 0x000fe20003f05270 */
[----:B------:R-:W-:Y:S01]  /*6650*/  IMAD.U32 R86, RZ, RZ, UR58 ;  /* 0x0000003aff567e24 */ /* 0x000fe2000f8e00ff */
[----:B------:R-:W-:Y:S02]  /*6660*/  @P6 LOP3.LUT R2, R2, 0x1, RZ, 0xc0, !PT ;  /* 0x0000000102026812 */ /* 0x000fe400078ec0ff */
[----:B------:R-:W-:Y:S02]  /*6670*/  CS2R R50, SRZ ;  /* 0x0000000000327805 */ /* 0x000fe4000001ff00 */
[----:B------:R-:W-:Y:S02]  /*6680*/  SHF.R.U32.HI R9, RZ, R58, R9 ;  /* 0x0000003aff097219 */ /* 0x000fe40000011609 */
[----:B------:R-:W-:Y:S02]  /*6690*/  CS2R R48, SRZ ;  /* 0x0000000000307805 */ /* 0x000fe4000001ff00 */
[----:B------:R-:W-:Y:S01]  /*66a0*/  ISETP.NE.U32.OR P4, PT, R2, 0x1, !P6 ;  /* 0x000000010200780c */ /* 0x000fe20007785470 */
[----:B------:R-:W-:Y:S01]  /*66b0*/  IMAD.U32 R2, RZ, RZ, UR58 ;  /* 0x0000003aff027e24 */ /* 0x000fe2000f8e00ff */
[----:B------:R-:W-:Y:S02]  /*66c0*/  SEL R82, R88, R9, !P0 ;  /* 0x0000000958527207 */ /* 0x000fe40004000000 */
[----:B------:R-:W-:Y:S02]  /*66d0*/  CS2R R42, SRZ ;  /* 0x00000000002a7805 */ /* 0x000fe4000001ff00 */
[----:B------:R-:W-:Y:S02]  /*66e0*/  ISETP.NE.AND P0, PT, R59, 0x1, PT ;  /* 0x000000013b00780c */ /* 0x000fe40003f05270 */
[----:B------:R-:W-:Y:S02]  /*66f0*/  CS2R R40, SRZ ;  /* 0x0000000000287805 */ /* 0x000fe4000001ff00 */
[----:B------:R-:W-:Y:S01]  /*6700*/  LEA R0, R2, UR52, 0x3 ;  /* 0x0000003402007c11 */ /* 0x000fe2000f8e18ff */
[----:B------:R-:W-:Y:S01]  /*6710*/  IMAD.HI.U32 R83, R82, UR48, RZ ;  /* 0x0000003052537c27 */ /* 0x000fe2000f8e00ff */
[----:B------:R-:W-:Y:S02]  /*6720*/  LEA R84, R30, UR52, 0x3 ;  /* 0x000000341e547c11 */ /* 0x000fe4000f8e18ff */
[----:B------:R-:W-:Y:S02]  /*6730*/  SHF.L.U32 R3, R73, 0x1f, RZ ;  /* 0x0000001f49037819 */ /* 0x000fe400000006ff */
[----:B------:R-:W-:Y:S02]  /*6740*/  SHF.R.U32.HI R83, RZ, UR49, R83 ;  /* 0x00000031ff537c19 */ /* 0x000fe40008011653 */
[----:B------:R-:W-:Y:S02]  /*6750*/  @P4 SHF.L.U32 R7, R39, 0x1f, RZ ;  /* 0x0000001f27074819 */ /* 0x000fe400000006ff */
[----:B------:R-:W-:Y:S02]  /*6760*/  SEL R83, R82, R83, !P0 ;  /* 0x0000005352537207 */ /* 0x000fe40004000000 */
[----:B------:R-:W1:Y:S01]  /*6770*/  @P4 SYNCS.PHASECHK.TRANS64.TRYWAIT P1, [R0+URZ+0x1a0], R7 ;  /* 0x0001a007000045a7 */ /* 0x000e6200080211ff */
[----:B------:R-:W-:Y:S02]  /*6780*/  SEL R2, RZ, 0xffffffff, P2 ;  /* 0xffffffffff027807 */ /* 0x000fe40001000000 */
[----:B------:R-:W-:Y:S01]  /*6790*/  LOP3.LUT P2, R89, R63, 0xff, RZ, 0xc0, !PT ;  /* 0x000000ff3f597812 */ /* 0x000fe2000784c0ff */
[----:B------:R-:W-:Y:S01]  /*67a0*/  IMAD.MOV R4, RZ, RZ, -R83 ;  /* 0x000000ffff047224 */ /* 0x000fe200078e0a53 */
[----:B------:R-:W-:Y:S02]  /*67b0*/  P2R R90, PR, RZ, 0x10 ;  /* 0x00000010ff5a7803 */ /* 0x000fe40000000000 */
[----:B------:R-:W-:Y:S01]  /*67c0*/  @P3 SEL R2, R5, R2, !P2 ;  /* 0x0000000205023207 */ /* 0x000fe20005000000 */
[--C-:B------:R-:W-:Y:S02]  /*67d0*/  IMAD.MOV R5, RZ, RZ, -R82.reuse ;  /* 0x000000ffff057224 */ /* 0x100fe400078e0a52 */
[----:B------:R-:W-:Y:S01]  /*67e0*/  IMAD R82, R59, R4, R82 ;  /* 0x000000043b527224 */ /* 0x000fe200078e0252 */
[----:B------:R-:W-:Y:S01]  /*67f0*/  LOP3.LUT R2, R2, 0x1, RZ, 0xc0, !PT ;  /* 0x0000000102027812 */ /* 0x000fe200078ec0ff */
[----:B------:R-:W-:Y:S03]  /*6800*/  IMAD R88, R60, R5, R88 ;  /* 0x000000053c587224 */ /* 0x000fe600078e0258 */
[----:B------:R-:W-:Y:S01]  /*6810*/  ISETP.NE.U32.AND P2, PT, R2, 0x1, PT ;  /* 0x000000010200780c */ /* 0x000fe20003f45070 */
[----:B------:R2:W4:Y:S03]  /*6820*/  SYNCS.PHASECHK.TRANS64.TRYWAIT P0, [R84+URZ+0x1f0], R3 ;  /* 0x0001f003540075a7 */ /* 0x00052600080011ff */
[----:B------:R-:W-:Y:S02]  /*6830*/  P2R R87, PR, RZ, 0x4 ;  /* 0x00000004ff577803 */ /* 0x000fe40000000000 */
[----:B-1----:R-:W-:Y:S01]  /*6840*/  @P4 SEL R85, RZ, 0x1, !P1 ;  /* 0x00000001ff554807 */ /* 0x002fe20004800000 */
[----:B--2---:R-:W-:Y:S06]  /*6850*/  @!P4 BRA `(.L_x_102) ;  /* 0x00000000006cc947 */ /* 0x004fec0003800000 */
[----:B------:R-:W-:Y:S01]  /*6860*/  HFMA2 R43, -RZ, RZ, 0, 0 ;  /* 0x00000000ff2b7431 */ /* 0x000fe200000001ff */
[----:B------:R-:W-:Y:S01]  /*6870*/  ISETP.NE.AND P1, PT, R85, RZ, PT ;  /* 0x000000ff5500720c */ /* 0x000fe20003f25270 */
[----:B------:R-:W-:Y:S01]  /*6880*/  IMAD.U32 R2, RZ, RZ, UR58 ;  /* 0x0000003aff027e24 */ /* 0x000fe2000f8e00ff */
[----:B------:R-:W-:Y:S11]  /*6890*/  BSSY B0, `(.L_x_103) ;  /* 0x0000005000007945 */ /* 0x000ff60003800000 */
[----:B------:R-:W-:Y:S05]  /*68a0*/  @P1 BRA `(.L_x_104) ;  /* 0x00000000000c1947 */ /* 0x000fea0003800000 */
[----:B------:R-:W-:Y:S04]  /*68b0*/  SHF.L.U32 R5, R39, 0x1f, RZ ;  /* 0x0000001f27057819 */ /* 0x000fe800000006ff */
[----:B------:R-:W1:Y:S02]  /*68c0*/  SYNCS.PHASECHK.TRANS64.TRYWAIT P1, [R0+URZ+0x1a0], R5 ;  /* 0x0001a005000075a7 */ /* 0x000e6400080211ff */
[----:B-1----:R-:W-:Y:S05]  /*68d0*/  @!P1 BRA `(.L_x_105) ;  /* 0x0000002400609947 */ /* 0x002fea0003800000 */
.L_x_104:
[----:B------:R-:W-:Y:S05]  /*68e0*/  BSYNC B0 ;  /* 0x0000000000007941 */ /* 0x000fea0003800000 */
.L_x_103:
[----:B------:R-:W-:Y:S01]  /*68f0*/  ISETP.NE.AND P1, PT, R87, RZ, PT ;  /* 0x000000ff5700720c */ /* 0x000fe20003f25270 */
[----:B------:R-:W-:Y:S01]  /*6900*/  IMAD.MOV.U32 R42, RZ, RZ, RZ ;  /* 0x000000ffff2a7224 */ /* 0x000fe200078e00ff */
[----:B------:R-:W-:Y:S02]  /*6910*/  CS2R R40, SRZ ;  /* 0x0000000000287805 */ /* 0x000fe4000001ff00 */
[----:B------:R-:W-:Y:S02]  /*6920*/  CS2R R50, SRZ ;  /* 0x0000000000327805 */ /* 0x000fe4000001ff00 */
[----:B------:R-:W-:Y:S07]  /*6930*/  CS2R R48, SRZ ;  /* 0x0000000000307805 */ /* 0x000fee000001ff00 */
[----:B-1----:R-:W-:Y:S01]  /*6940*/  @P1 IMAD R0, R2, 0x800, R75 ;  /* 0x0000080002001824 */ /* 0x002fe200078e024b */
[----:B------:R-:W-:Y:S05]  /*6950*/  @P1 WARPSYNC.ALL ;  /* 0x0000000000001948 */ /* 0x000fea0003800000 */
[----:B------:R-:W-:Y:S01]  /*6960*/  @P1 LEA R5, R0, UR52, 0x1 ;  /* 0x0000003400051c11 */ /* 0x000fe2000f8e08ff */
[----:B------:R-:W-:Y:S04]  /*6970*/  UIADD3 UR4, UPT, UPT, UR58, 0x1, URZ ;  /* 0x000000013a047890 */ /* 0x000fe8000fffe0ff */
[----:B------:R1:W2:Y:S01]  /*6980*/  @P1 LDSM.16.M88.4 R40, [R5+0x400] ;  /* 0x000400000528183b */ /* 0x0002a20000000200 */
[----:B------:R-:W-:Y:S01]  /*6990*/  @P1 IMAD R0, R80, 0x2, R5 ;  /* 0x0000000250001824 */ /* 0x000fe200078e0205 */
[----:B------:R-:W-:Y:S04]  /*69a0*/  UISETP.NE.AND UP0, UPT, UR4, 0x3, UPT ;  /* 0x000000030400788c */ /* 0x000fe8000bf05270 */
[----:B------:R1:W1:Y:S01]  /*69b0*/  @P1 LDSM.16.M88.4 R48, [R0+0x400] ;  /* 0x000400000030183b */ /* 0x0002620000000200 */
[----:B------:R-:W-:Y:S01]  /*69c0*/  USEL UR4, UR4, URZ, UP0 ;  /* 0x000000ff04047287 */ /* 0x000fe20008000000 */
[----:B------:R-:W-:Y:S04]  /*69d0*/  PLOP3.LUT P1, PT, PT, PT, UP0, 0x80, 0x8 ;  /* 0x000000000008781c */ /* 0x000fe80003f2f008 */
[----:B------:R-:W-:Y:S01]  /*69e0*/  SEL R2, RZ, 0x1, P1 ;  /* 0x00000001ff027807 */ /* 0x000fe20000800000 */
[----:B------:R-:W-:Y:S03]  /*69f0*/  IMAD.U32 R86, RZ, RZ, UR4 ;  /* 0x00000004ff567e24 */ /* 0x000fe6000f8e00ff */
[----:B------:R-:W-:Y:S02]  /*6a00*/  LOP3.LUT R39, R39, R2, RZ, 0x3c, !PT ;  /* 0x0000000227277212 */ /* 0x000fe400078e3cff */
.L_x_102:
[----:B------:R-:W-:Y:S05]  /*6a10*/  BSYNC B1 ;  /* 0x0000000000017941 */ /* 0x000fea0003800000 */
.L_x_101:
[----:B-1----:R-:W-:Y:S04]  /*6a20*/  SHF.R.U32.HI R0, RZ, 0x15, R34 ;  /* 0x00000015ff007819 */ /* 0x002fe80000011622 */
[----:B------:R-:W-:Y:S01]  /*6a30*/  LOP3.LUT P1, RZ, R0, 0x3, R77, 0x48, !PT ;  /* 0x0000000300ff7812 */ /* 0x000fe2000782484d */
[----:B------:R-:W-:Y:S01]  /*6a40*/  @!UPT UIADD3 URZ, UPT, UPT, URZ, URZ, URZ ;  /* 0x000000fffffff290 */ /* 0x000fe2000fffe0ff */
[----:B----4-:R-:W-:Y:S11]  /*6a50*/  @P0 BRA `(.L_x_106) ;  /* 0x0000000000080947 */ /* 0x010ff60003800000 */
[----:B------:R-:W1:Y:S02]  /*6a60*/  SYNCS.PHASECHK.TRANS64.TRYWAIT P0, [R84+URZ+0x1f0], R3 ;  /* 0x0001f003540075a7 */ /* 0x000e6400080011ff */
[----:B-1----:R-:W-:Y:S05]  /*6a70*/  @!P0 BRA `(.L_x_107) ;  /* 0x00000024000c8947 */ /* 0x002fea0003800000 */
.L_x_106:
[----:B------:R-:W-:Y:S05]  /*6a80*/  @!P1 BRA `(.L_x_108) ;  /* 0x0000000000409947 */ /* 0x000fea0003800000 */
[----:B------:R-:W4:Y:S01]  /*6a90*/  LDCU.64 UR8, c[0x4][0x70] ;  /* 0x01000e00ff0877ac */ /* 0x000f220008000a00 */
[----:B-1----:R-:W-:Y:S01]  /*6aa0*/  MOV R3, 0x0 ;  /* 0x0000000000037802 */ /* 0x002fe20000000f00 */
[----:B------:R-:W-:Y:S02]  /*6ab0*/  HFMA2 R12, -RZ, RZ, 0, 5.9604644775390625e-08 ;  /* 0x00000001ff0c7431 */ /* 0x000fe400000001ff */
[----:B------:R-:W-:Y:S02]  /*6ac0*/  IMAD.MOV.U32 R8, RZ, RZ, 0x192 ;  /* 0x00000192ff087424 */ /* 0x000fe400078e00ff */
[----:B------:R-:W-:Y:S01]  /*6ad0*/  IMAD.MOV.U32 R13, RZ, RZ, RZ ;  /* 0x000000ffff0d7224 */ /* 0x000fe200078e00ff */
[----:B------:R-:W1:Y:S01]  /*6ae0*/  LDCU.64 UR6, c[0x4][0x78] ;  /* 0x01000f00ff0677ac */ /* 0x000e620008000a00 */
[----:B------:R-:W2:Y:S01]  /*6af0*/  LDC.64 R2, c[0x4][R3] ;  /* 0x0100000003027b82 */ /* 0x000ea20000000a00 */
[----:B------:R-:W5:Y:S01]  /*6b00*/  LDCU.64 UR4, c[0x4][0x10] ;  /* 0x01000200ff0477ac */ /* 0x000f620008000a00 */
[----:B----4-:R-:W-:Y:S01]  /*6b10*/  MOV R5, UR9 ;  /* 0x0000000900057c02 */ /* 0x010fe20008000f00 */
[----:B------:R-:W-:Y:S01]  /*6b20*/  IMAD.U32 R4, RZ, RZ, UR8 ;  /* 0x00000008ff047e24 */ /* 0x000fe2000f8e00ff */
[----:B-1----:R-:W-:Y:S01]  /*6b30*/  MOV R7, UR7 ;  /* 0x0000000700077c02 */ /* 0x002fe20008000f00 */
[----:B------:R-:W-:Y:S01]  /*6b40*/  IMAD.U32 R6, RZ, RZ, UR6 ;  /* 0x00000006ff067e24 */ /* 0x000fe2000f8e00ff */
[----:B-----5:R-:W-:Y:S01]  /*6b50*/  MOV R11, UR5 ;  /* 0x00000005000b7c02 */ /* 0x020fe20008000f00 */
[----:B------:R-:W-:Y:S02]  /*6b60*/  IMAD.U32 R10, RZ, RZ, UR4 ;  /* 0x00000004ff0a7e24 */ /* 0x000fe4000f8e00ff */
[----:B------:R-:W-:Y:S07]  /*6b70*/  LEPC R20, `(.L_x_108) ;  /* 0x000000001014794e */ /* 0x000fee0000000000 */
[----:B--23--:R-:W-:Y:S05]  /*6b80*/  CALL.ABS.NOINC R2 ;  /* 0x0000000002007343 */ /* 0x00cfea0003c00000 */
.L_x_108:
[----:B------:R-:W-:Y:S05]  /*6b90*/  WARPSYNC.ALL ;  /* 0x0000000000007948 */ /* 0x000fea0003800000 */
[----:B------:R-:W-:Y:S01]  /*6ba0*/  R2UR UR4, R34 ;  /* 0x00000000220472ca */ /* 0x000fe200000e0000 */
[--C-:B--2---:R-:W-:Y:S01]  /*6bb0*/  HADD2.F32 R20, -RZ, R40.reuse.H0_H0 ;  /* 0x20000028ff147230 */ /* 0x104fe20000004100 */
[----:B------:R-:W-:Y:S01]  /*6bc0*/  MOV R70, UR58 ;  /* 0x0000003a00467c02 */ /* 0x000fe20008000f00 */
[----:B------:R-:W-:Y:S01]  /*6bd0*/  HADD2.F32 R21, -RZ, R40.H1_H1 ;  /* 0x30000028ff157230 */ /* 0x000fe20000004100 */
[----:B------:R-:W-:Y:S01]  /*6be0*/  SHF.L.U32 R91, R80, 0x1, RZ ;  /* 0x00000001505b7819 */ /* 0x000fe200000006ff */
[----:B------:R-:W-:Y:S01]  /*6bf0*/  HADD2.F32 R36, -RZ, R41.H1_H1 ;  /* 0x30000029ff247230 */ /* 0x000fe20000004100 */
[----:B------:R-:W-:Y:S01]  /*6c00*/  LEA R92, R70, R75, 0xb ;  /* 0x0000004b465c7211 */ /* 0x000fe200078e58ff */
[----:B------:R-:W-:Y:S01]  /*6c10*/  HADD2.F32 R37, -RZ, R48.H0_H0 ;  /* 0x20000030ff257230 */ /* 0x000fe20000004100 */
[----:B------:R-:W-:Y:S01]  /*6c20*/  ISETP.NE.AND P0, PT, R76, RZ, PT ;  /* 0x000000ff4c00720c */ /* 0x000fe20003f05270 */
[----:B------:R-:W-:Y:S01]  /*6c30*/  HADD2.F32 R38, -RZ, R51.H1_H1 ;  /* 0x30000033ff267230 */ /* 0x000fe20000004100 */
[----:B------:R-:W-:Y:S01]  /*6c40*/  LEA R93, R92, UR52, 0x1 ;  /* 0x000000345c5d7c11 */ /* 0x000fe2000f8e08ff */
[----:B------:R-:W-:Y:S02]  /*6c50*/  BSSY.RECONVERGENT B0, `(.L_x_109) ;  /* 0x0000049000007945 */ /* 0x000fe40003800200 */
[----:B------:R-:W3:Y:S01]  /*6c60*/  LDTM.16dp256bit.x4 R4, tmem[UR4] ;  /* 0x00000004000479ee */ /* 0x000ee20008120000 */
[----:B------:R-:W-:Y:S01]  /*6c70*/  IADD3 R92, PT, PT, R91, 0x400, R93 ;  /* 0x000004005b5c7810 */ /* 0x000fe20007ffe05d */
[C---:B---3--:R-:W-:Y:S01]  /*6c80*/  FMUL R0, R33.reuse, R4 ;  /* 0x0000000421007220 */ /* 0x048fe20000400000 */
[C---:B------:R-:W-:Y:S01]  /*6c90*/  FMUL R2, R33.reuse, R5 ;  /* 0x0000000521027220 */ /* 0x040fe20000400000 */
[C---:B-1----:R-:W-:Y:S01]  /*6ca0*/  FMUL R3, R33.reuse, R6 ;  /* 0x0000000621037220 */ /* 0x042fe20000400000 */
[----:B------:R-:W-:Y:S01]  /*6cb0*/  FMUL R7, R33, R7 ;  /* 0x0000000721077220 */ /* 0x000fe20000400000 */
[C---:B------:R-:W-:Y:S01]  /*6cc0*/  FFMA R0, R35.reuse, R20, R0 ;  /* 0x0000001423007223 */ /* 0x040fe20000000000 */
[----:B------:R-:W-:Y:S02]  /*6cd0*/  HADD2.F32 R20, -RZ, R41.H0_H0 ;  /* 0x20000029ff147230 */ /* 0x000fe40000004100 */
[----:B------:R-:W-:Y:S01]  /*6ce0*/  FFMA R2, R35, R21, R2 ;  /* 0x0000001523027223 */ /* 0x000fe20000000002 */
[C---:B------:R-:W-:Y:S01]  /*6cf0*/  FMUL R4, R33.reuse, R8 ;  /* 0x0000000821047220 */ /* 0x040fe20000400000 */
[----:B------:R-:W-:Y:S01]  /*6d00*/  FMUL R5, R33, R9 ;  /* 0x0000000921057220 */ /* 0x000fe20000400000 */
[--C-:B------:R-:W-:Y:S02]  /*6d10*/  HADD2.F32 R21, -RZ, R43.reuse.H0_H0 ;  /* 0x2000002bff157230 */ /* 0x100fe40000004100 */
[C---:B------:R-:W-:Y:S01]  /*6d20*/  FFMA R3, R35.reuse, R20, R3 ;  /* 0x0000001423037223 */ /* 0x040fe20000000003 */
[--C-:B------:R-:W-:Y:S01]  /*6d30*/  HADD2.F32 R20, -RZ, R42.reuse.H0_H0 ;  /* 0x2000002aff147230 */ /* 0x100fe20000004100 */
[----:B------:R-:W-:Y:S01]  /*6d40*/  F2FP.F16.F32.PACK_AB R44, R2, R0 ;  /* 0x00000000022c723e */ /* 0x000fe200000000ff */
[----:B------:R-:W-:Y:S01]  /*6d50*/  FFMA R7, R35, R36, R7 ;  /* 0x0000002423077223 */ /* 0x000fe20000000007 */
[----:B------:R-:W-:Y:S01]  /*6d60*/  FMUL R6, R33, R10 ;  /* 0x0000000a21067220 */ /* 0x000fe20000400000 */
[----:B------:R-:W-:Y:S02]  /*6d70*/  HADD2.F32 R36, -RZ, R43.H1_H1 ;  /* 0x3000002bff247230 */ /* 0x000fe40000004100 */
[----:B------:R-:W-:Y:S01]  /*6d80*/  FFMA R4, R35, R20, R4 ;  /* 0x0000001423047223 */ /* 0x000fe20000000004 */
[----:B------:R-:W-:Y:S01]  /*6d90*/  HADD2.F32 R20, -RZ, R42.H1_H1 ;  /* 0x3000002aff147230 */ /* 0x000fe20000004100 */
[----:B------:R-:W-:Y:S01]  /*6da0*/  F2FP.F16.F32.PACK_AB R45, R7, R3 ;  /* 0x00000003072d723e */ /* 0x000fe200000000ff */
[C---:B------:R-:W-:Y:S01]  /*6db0*/  FMUL R11, R33.reuse, R11 ;  /* 0x0000000b210b7220 */ /* 0x040fe20000400000 */
[C---:B------:R-:W-:Y:S01]  /*6dc0*/  FMUL R8, R33.reuse, R12 ;  /* 0x0000000c21087220 */ /* 0x040fe20000400000 */
[----:B------:R-:W-:Y:S01]  /*6dd0*/  FMUL R9, R33, R13 ;  /* 0x0000000d21097220 */ /* 0x000fe20000400000 */
[C---:B------:R-:W-:Y:S01]  /*6de0*/  FFMA R5, R35.reuse, R20, R5 ;  /* 0x0000001423057223 */ /* 0x040fe20000000005 */
[----:B------:R-:W-:Y:S02]  /*6df0*/  HADD2.F32 R20, -RZ, R48.H1_H1 ;  /* 0x30000030ff147230 */ /* 0x000fe40000004100 */
[C---:B------:R-:W-:Y:S01]  /*6e00*/  FFMA R6, R35.reuse, R21, R6 ;  /* 0x0000001523067223 */ /* 0x040fe20000000006 */
[C---:B------:R-:W-:Y:S01]  /*6e10*/  FFMA R11, R35.reuse, R36, R11 ;  /* 0x00000024230b7223 */ /* 0x040fe2000000000b */
[C---:B------:R-:W-:Y:S01]  /*6e20*/  FFMA R8, R35.reuse, R37, R8 ;  /* 0x0000002523087223 */ /* 0x040fe20000000008 */
[--C-:B------:R-:W-:Y:S02]  /*6e30*/  HADD2.F32 R21, -RZ, R49.reuse.H0_H0 ;  /* 0x20000031ff157230 */ /* 0x100fe40000004100 */
[----:B------:R-:W-:Y:S01]  /*6e40*/  FFMA R9, R35, R20, R9 ;  /* 0x0000001423097223 */ /* 0x000fe20000000009 */
[C---:B------:R-:W-:Y:S01]  /*6e50*/  FMUL R10, R33.reuse, R14 ;  /* 0x0000000e210a7220 */ /* 0x040fe20000400000 */
[----:B------:R-:W-:Y:S02]  /*6e60*/  HADD2.F32 R20, -RZ, R49.H1_H1 ;  /* 0x30000031ff147230 */ /* 0x000fe40000004100 */
[C---:B------:R-:W-:Y:S01]  /*6e70*/  FMUL R15, R33.reuse, R15 ;  /* 0x0000000f210f7220 */ /* 0x040fe20000400000 */
[----:B------:R-:W-:Y:S01]  /*6e80*/  FMUL R12, R33, R16 ;  /* 0x00000010210c7220 */ /* 0x000fe20000400000 */
[C---:B------:R-:W-:Y:S01]  /*6e90*/  FFMA R10, R35.reuse, R21, R10 ;  /* 0x00000015230a7223 */ /* 0x040fe2000000000a */
[--C-:B------:R-:W-:Y:S02]  /*6ea0*/  HADD2.F32 R36, -RZ, R50.reuse.H1_H1 ;  /* 0x30000032ff247230 */ /* 0x100fe40000004100 */
[----:B------:R-:W-:Y:S01]  /*6eb0*/  FFMA R15, R35, R20, R15 ;  /* 0x00000014230f7223 */ /* 0x000fe2000000000f */
[----:B------:R-:W-:Y:S02]  /*6ec0*/  HADD2.F32 R20, -RZ, R50.H0_H0 ;  /* 0x20000032ff147230 */ /* 0x000fe40000004100 */
[C---:B------:R-:W-:Y:S01]  /*6ed0*/  FMUL R13, R33.reuse, R17 ;  /* 0x00000011210d7220 */ /* 0x040fe20000400000 */
[----:B------:R-:W-:Y:S02]  /*6ee0*/  HADD2.F32 R21, -RZ, R51.H0_H0 ;  /* 0x20000033ff157230 */ /* 0x000fe40000004100 */
[C---:B------:R-:W-:Y:S01]  /*6ef0*/  FMUL R14, R33.reuse, R18 ;  /* 0x00000012210e7220 */ /* 0x040fe20000400000 */
[----:B------:R-:W-:Y:S01]  /*6f00*/  FMUL R19, R33, R19 ;  /* 0x0000001321137220 */ /* 0x000fe20000400000 */
[C---:B------:R-:W-:Y:S01]  /*6f10*/  FFMA R12, R35.reuse, R20, R12 ;  /* 0x00000014230c7223 */ /* 0x040fe2000000000c */
[C---:B------:R-:W-:Y:S01]  /*6f20*/  FFMA R13, R35.reuse, R36, R13 ;  /* 0x00000024230d7223 */ /* 0x040fe2000000000d */
[C---:B------:R-:W-:Y:S01]  /*6f30*/  FFMA R14, R35.reuse, R21, R14 ;  /* 0x00000015230e7223 */ /* 0x040fe2000000000e */
[----:B------:R-:W-:Y:S01]  /*6f40*/  FFMA R19, R35, R38, R19 ;  /* 0x0000002623137223 */ /* 0x000fe20000000013 */
[----:B------:R-:W-:Y:S02]  /*6f50*/  F2FP.F16.F32.PACK_AB R46, R5, R4 ;  /* 0x00000004052e723e */ /* 0x000fe400000000ff */
[----:B------:R-:W-:Y:S02]  /*6f60*/  F2FP.F16.F32.PACK_AB R47, R11, R6 ;  /* 0x000000060b2f723e */ /* 0x000fe400000000ff */
[----:B------:R-:W-:Y:S02]  /*6f70*/  F2FP.F16.F32.PACK_AB R68, R9, R8 ;  /* 0x000000080944723e */ /* 0x000fe400000000ff */
[----:B------:R-:W-:Y:S01]  /*6f80*/  F2FP.F16.F32.PACK_AB R69, R15, R10 ;  /* 0x0000000a0f45723e */ /* 0x000fe200000000ff */
[----:B------:R1:W-:Y:S01]  /*6f90*/  STSM.16.M88.4 [R93+0x400], R44 ;  /* 0x0004002c5d007844 */ /* 0x0003e20000000200 */
[----:B------:R-:W-:Y:S02]  /*6fa0*/  F2FP.F16.F32.PACK_AB R70, R13, R12 ;  /* 0x0000000c0d46723e */ /* 0x000fe400000000ff */
[----:B------:R-:W-:Y:S05]  /*6fb0*/  F2FP.F16.F32.PACK_AB R71, R19, R14 ;  /* 0x0000000e1347723e */ /* 0x000fea00000000ff */
[----:B------:R1:W-:Y:S01]  /*6fc0*/  STSM.16.M88.4 [R92], R68 ;  /* 0x000000445c007844 */ /* 0x0003e20000000200 */
[----:B------:R-:W-:Y:S01]  /*6fd0*/  @!PT LDS RZ, [RZ] ;  /* 0x00000000fffff984 */ /* 0x000fe20000000800 */
[----:B------:R-:W-:Y:S01]  /*6fe0*/  @!PT LDS RZ, [RZ] ;  /* 0x00000000fffff984 */ /* 0x000fe20000000800 */
[----:B------:R-:W-:Y:S01]  /*6ff0*/  @!PT LDS RZ, [RZ] ;  /* 0x00000000fffff984 */ /* 0x000fe20000000800 */
[----:B------:R-:W-:Y:S01]  /*7000*/  @!PT LDS RZ, [RZ] ;  /* 0x00000000fffff984 */ /* 0x000fe20000000800 */
[----:B------:R2:W-:Y:S07]  /*7010*/  MEMBAR.ALL.CTA ;  /* 0x0000000000007992 */ /* 0x0005ee0000008000 */
[----:B--2---:R-:W2:Y:S02]  /*7020*/  FENCE.VIEW.ASYNC.S ;  /* 0x00000000000073c6 */ /* 0x004ea40000000000 */
[----:B--2---:R-:W-:Y:S06]  /*7030*/  BAR.SYNC.DEFER_BLOCKING 0x1, 0x80 ;  /* 0x0042000000007b1d */ /* 0x004fec0000010000 */
[----:B------:R-:W-:Y:S05]  /*7040*/  @P0 BRA `(.L_x_110) ;  /* 0x0000000000240947 */ /* 0x000fea0003800000 */
[----:B------:R-:W-:Y:S01]  /*7050*/  R2UR UR42, R88 ;  /* 0x00000000582a72ca */ /* 0x000fe200000e0000 */
[----:B------:R-:W-:Y:S01]  /*7060*/  UIADD3 UR6, UP0, UPT, UR56, 0x680, URZ ;  /* 0x0000068038067890 */ /* 0x000fe2000ff1e0ff */
[----:B------:R-:W-:Y:S01]  /*7070*/  R2UR UR43, R82 ;  /* 0x00000000522b72ca */ /* 0x000fe200000e0000 */
[----:B------:R-:W-:Y:S01]  /*7080*/  ULEA UR4, UR58, UR52, 0xc ;  /* 0x000000343a047291 */ /* 0x000fe2000f8e60ff */
[----:B------:R-:W-:Y:S01]  /*7090*/  R2UR UR44, R83 ;  /* 0x00000000532c72ca */ /* 0x000fe200000e0000 */
[----:B------:R-:W-:Y:S02]  /*70a0*/  UIADD3.X UR7, UPT, UPT, URZ, UR57, URZ, UP0, !UPT ;  /* 0x00000039ff077290 */ /* 0x000fe400087fe4ff */
[----:B------:R-:W-:Y:S10]  /*70b0*/  UIADD3 UR40, UPT, UPT, UR4, 0x400, URZ ;  /* 0x0000040004287890 */ /* 0x000ff4000fffe0ff */
[----:B------:R2:W-:Y:S02]  /*70c0*/  UTMASTG.4D.IM2COL [UR40], [UR6] ;  /* 0x00000028060073b5 */ /* 0x0005e40008058000 */
[----:B--2---:R0:W-:Y:S02]  /*70d0*/  UTMACMDFLUSH ;  /* 0x00000000000079b7 */ /* 0x0041e40000000000 */
.L_x_110:
[----:B------:R-:W-:Y:S05]  /*70e0*/  BSYNC.RECONVERGENT B0 ;  /* 0x0000000000007941 */ /* 0x000fea0003800200 */
.L_x_109:
[----:B------:R-:W-:Y:S01]  /*70f0*/  UIADD3 UR40, UPT, UPT, UR58, 0x1, URZ ;  /* 0x000000013a287890 */ /* 0x000fe2000fffe0ff */
[----:B------:R-:W-:Y:S03]  /*7100*/  BSSY.RECONVERGENT B0, `(.L_x_111) ;  /* 0x0000005000007945 */ /* 0x000fe60003800200 */
[----:B------:R-:W-:Y:S04]  /*7110*/  UISETP.NE.AND UP0, UPT, UR40, 0x3, UPT ;  /* 0x000000032800788c */ /* 0x000fe8000bf05270 */
[----:B------:R-:W-:Y:S01]  /*7120*/  USEL UR42, UR40, URZ, UP0 ;  /* 0x000000ff282a7287 */ /* 0x000fe20008000000 */
[----:B------:R-:W-:Y:S11]  /*7130*/  @P0 BRA `(.L_x_112) ;  /* 0x0000000000040947 */ /* 0x000ff60003800000 */
[----:B------:R-:W-:Y:S04]  /*7140*/  DEPBAR.LE SB0, 0x1 ;  /* 0x000080400000791a */ /* 0x000fe80000000000 */
.L_x_112:
[----:B------:R-:W-:Y:S05]  /*7150*/  BSYNC.RECONVERGENT B0 ;  /* 0x0000000000007941 */ /* 0x000fea0003800200 */
.L_x_111:
[----:B------:R-:W-:Y:S01]  /*7160*/  BAR.SYNC.DEFER_BLOCKING 0x1, 0x80 ;  /* 0x0042000000007b1d */ /* 0x000fe20000010000 */
[----:B------:R-:W-:Y:S01]  /*7170*/  ISETP.NE.AND P1, PT, R90, RZ, PT ;  /* 0x000000ff5a00720c */ /* 0x000fe20003f25270 */
[----:B------:R-:W-:Y:S01]  /*7180*/  UISETP.NE.AND UP0, UPT, UR54, URZ, UPT ;  /* 0x000000ff3600728c */ /* 0x000fe2000bf05270 */
[----:B------:R-:W-:Y:S11]  /*7190*/  LEA R3, R86, UR52, 0x3 ;  /* 0x0000003456037c11 */ /* 0x000ff6000f8e18ff */
[----:B------:R-:W-:Y:S01]  /*71a0*/  @P1 SHF.L.U32 R4, R39, 0x1f, RZ ;  /* 0x0000001f27041819 */ /* 0x000fe200000006ff */
[----:B------:R-:W-:Y:S06]  /*71b0*/  BRA.U !UP0, `(.L_x_113) ;  /* 0x0000000108287547 */ /* 0x000fec000b800000 */
[----:B------:R-:W2:Y:S01]  /*71c0*/  S2R R0, SR_CgaCtaId ;  /* 0x0000000000007919 */ /* 0x000ea20000008800 */
[----:B------:R-:W-:Y:S05]  /*71d0*/  IMAD.U32 R2, RZ, RZ, UR53 ;  /* 0x00000035ff027e24 */ /* 0x000fea000f8e00ff */
[C---:B------:R-:W-:Y:S01]  /*71e0*/  @P1 LEA R5, R2.reuse, UR52, 0x3 ;  /* 0x0000003402051c11 */ /* 0x040fe2000f8e18ff */
[----:B------:R-:W-:Y:S04]  /*71f0*/  VIADD R2, R2, 0x1 ;  /* 0x0000000102027836 */ /* 0x000fe80000000000 */
[----:B------:R-:W-:Y:S01]  /*7200*/  @P1 VIADD R5, R5, 0x1b8 ;  /* 0x000001b805051836 */ /* 0x000fe20000000000 */
[C---:B------:R-:W-:Y:S04]  /*7210*/  ISETP.NE.AND P0, PT, R2.reuse, 0x3, PT ;  /* 0x000000030200780c */ /* 0x040fe80003f05270 */
[----:B------:R-:W-:Y:S04]  /*7220*/  SEL R2, R2, RZ, P0 ;  /* 0x000000ff02027207 */ /* 0x000fe80000000000 */
[----:B------:R-:W-:Y:S02]  /*7230*/  R2UR UR53, R2 ;  /* 0x00000000023572ca */ /* 0x000fe400000e0000 */
[----:B--2---:R-:W-:Y:S04]  /*7240*/  @P1 PRMT R0, R0, 0x654, R5 ;  /* 0x0000065400001816 */ /* 0x004fe80000000005 */
[----:B------:R2:W-:Y:S09]  /*7250*/  @P1 SYNCS.ARRIVE.TRANS64.RED.A1T0 RZ, [R0+URZ], RZ ;  /* 0x000000ff00ff19a7 */ /* 0x0005f200081004ff */
.L_x_113:
[----:B------:R-:W3:Y:S01]  /*7260*/  @P1 SYNCS.PHASECHK.TRANS64.TRYWAIT P0, [R3+URZ+0x1a0], R4 ;  /* 0x0001a004030015a7 */ /* 0x000ee200080011ff */
[----:B------:R-:W-:Y:S01]  /*7270*/  BSSY B1, `(.L_x_114) ;  /* 0x0000013000017945 */ /* 0x000fe20003800000 */
[----:B---3--:R-:W-:Y:S03]  /*7280*/  @P1 SEL R85, RZ, 0x1, !P0 ;  /* 0x00000001ff551807 */ /* 0x008fe60004000000 */
[----:B------:R-:W-:Y:S05]  /*7290*/  @!P1 BRA `(.L_x_115) ;  /* 0x0000000000409947 */ /* 0x000fea0003800000 */
[----:B------:R-:W-:Y:S01]  /*72a0*/  ISETP.NE.AND P1, PT, R87, RZ, PT ;  /* 0x000000ff5700720c */ /* 0x000fe20003f25270 */
[----:B------:R-:W-:Y:S01]  /*72b0*/  BSSY B0, `(.L_x_116) ;  /* 0x0000009000007945 */ /* 0x000fe20003800000 */
[----:B------:R-:W-:Y:S11]  /*72c0*/  ISETP.NE.AND P0, PT, R85, RZ, PT ;  /* 0x000000ff5500720c */ /* 0x000ff60003f05270 */
[----:B------:R-:W-:Y:S05]  /*72d0*/  @P1 IMAD R2, R86, 0x800, R75 ;  /* 0x0000080056021824 */ /* 0x000fea00078e024b */
[----:B------:R-:W-:Y:S05]  /*72e0*/  @P1 LEA R2, R2, UR52, 0x1 ;  /* 0x0000003402021c11 */ /* 0x000fea000f8e08ff */
[----:B--2---:R-:W-:Y:S01]  /*72f0*/  @P1 IMAD.IADD R0, R91, 0x1, R2 ;  /* 0x000000015b001824 */ /* 0x004fe200078e0202 */
[----:B------:R-:W-:Y:S06]  /*7300*/  @P0 BRA `(.L_x_117) ;  /* 0x00000000000c0947 */ /* 0x000fec0003800000 */
[----:B------:R-:W-:Y:S04]  /*7310*/  SHF.L.U32 R4, R39, 0x1f, RZ ;  /* 0x0000001f27047819 */ /* 0x000fe800000006ff */
[----:B------:R-:W2:Y:S02]  /*7320*/  SYNCS.PHASECHK.TRANS64.TRYWAIT P0, [R3+URZ+0x1a0], R4 ;  /* 0x0001a004030075a7 */ /* 0x000ea400080011ff */
[----:B--2---:R-:W-:Y:S05]  /*7330*/  @!P0 BRA `(.L_x_118) ;  /* 0x0000001800f08947 */ /* 0x004fea0003800000 */
.L_x_117:
[----:B------:R-:W-:Y:S05]  /*7340*/  BSYNC B0 ;  /* 0x0000000000007941 */ /* 0x000fea0003800000 */
.L_x_116:
[----:B------:R-:W-:Y:S11]  /*7350*/  ISETP.NE.AND P0, PT, R87, RZ, PT ;  /* 0x000000ff5700720c */ /* 0x000ff60003f05270 */
[----:B------:R-:W-:Y:S02]  /*7360*/  @!UPT UIADD3 URZ, UPT, UPT, URZ, URZ, URZ ;  /* 0x000000fffffff290 */ /* 0x000fe4000fffe0ff */
[----:B------:R-:W-:Y:S05]  /*7370*/  @P0 WARPSYNC.ALL ;  /* 0x0000000000000948 */ /* 0x000fea0003800000 */
[----:B------:R3:W4:Y:S04]  /*7380*/  @P0 LDSM.16.M88.4 R40, [R2+0x400] ;  /* 0x000400000228083b */ /* 0x0007280000000200 */
[----:B------:R3:W1:Y:S02]  /*7390*/  @P0 LDSM.16.M88.4 R48, [R0+0x400] ;  /* 0x000400000030083b */ /* 0x0006640000000200 */
.L_x_115:
[----:B------:R-:W-:Y:S05]  /*73a0*/  BSYNC B1 ;  /* 0x0000000000017941 */ /* 0x000fea0003800000 */
.L_x_114:
[----:B--23--:R-:W-:Y:S05]  /*73b0*/  VIADD R0, R34, 0x20 ;  /* 0x0000002022007836 */ /* 0x00cfea0000000000 */
[----:B------:R-:W-:Y:S04]  /*73c0*/  SHF.R.U32.HI R0, RZ, 0x15, R0 ;  /* 0x00000015ff007819 */ /* 0x000fe80000011600 */
[----:B------:R-:W-:Y:S11]  /*73d0*/  LOP3.LUT P0, RZ, R0, 0x3, R77, 0x48, !PT ;  /* 0x0000000300ff7812 */ /* 0x000ff6000780484d */
[----:B------:R-:W-:Y:S02]  /*73e0*/  @!UPT UIADD3 URZ, UPT, UPT, URZ, URZ, URZ ;  /* 0x000000fffffff290 */ /* 0x000fe4000fffe0ff */
[----:B------:R-:W-:Y:S05]  /*73f0*/  @!P0 BRA `(.L_x_119) ;  /* 0x0000000000408947 */ /* 0x000fea0003800000 */
[----:B------:R-:W2:Y:S01]  /*7400*/  LDCU.64 UR8, c[0x4][0x70] ;  /* 0x01000e00ff0877ac */ /* 0x000ea20008000a00 */
[----:B------:R-:W-:Y:S01]  /*7410*/  MOV R3, 0x0 ;  /* 0x0000000000037802 */ /* 0x000fe20000000f00 */
[----:B------:R-:W-:Y:S02]  /*7420*/  HFMA2 R12, -RZ, RZ, 0, 5.9604644775390625e-08 ;  /* 0x00000001ff0c7431 */ /* 0x000fe400000001ff */
[----:B------:R-:W-:Y:S02]  /*7430*/  IMAD.MOV.U32 R8, RZ, RZ, 0x192 ;  /* 0x00000192ff087424 */ /* 0x000fe400078e00ff */
[----:B------:R-:W-:Y:S01]  /*7440*/  IMAD.MOV.U32 R13, RZ, RZ, RZ ;  /* 0x000000ffff0d7224 */ /* 0x000fe200078e00ff */
[----:B------:R-:W3:Y:S01]  /*7450*/  LDCU.64 UR6, c[0x4][0x78] ;  /* 0x01000f00ff0677ac */ /* 0x000ee20008000a00 */
[----:B------:R-:W1:Y:S01]  /*7460*/  LDC.64 R2, c[0x4][R3] ;  /* 0x0100000003027b82 */ /* 0x000e620000000a00 */
[----:B------:R-:W5:Y:S01]  /*7470*/  LDCU.64 UR4, c[0x4][0x10] ;  /* 0x01000200ff0477ac */ /* 0x000f620008000a00 */
[----:B--2---:R-:W-:Y:S01]  /*7480*/  MOV R5, UR9 ;  /* 0x0000000900057c02 */ /* 0x004fe20008000f00 */
[----:B------:R-:W-:Y:S01]  /*7490*/  IMAD.U32 R4, RZ, RZ, UR8 ;  /* 0x00000008ff047e24 */ /* 0x000fe2000f8e00ff */
[----:B---3--:R-:W-:Y:S01]  /*74a0*/  MOV R7, UR7 ;  /* 0x0000000700077c02 */ /* 0x008fe20008000f00 */
[----:B------:R-:W-:Y:S01]  /*74b0*/  IMAD.U32 R6, RZ, RZ, UR6 ;  /* 0x00000006ff067e24 */ /* 0x000fe2000f8e00ff */
[----:B-----5:R-:W-:Y:S01]  /*74c0*/  MOV R11, UR5 ;  /* 0x00000005000b7c02 */ /* 0x020fe20008000f00 */
[----:B------:R-:W-:Y:S02]  /*74d0*/  IMAD.U32 R10, RZ, RZ, UR4 ;  /* 0x00000004ff0a7e24 */ /* 0x000fe4000f8e00ff */
[----:B------:R-:W-:Y:S07]  /*74e0*/  LEPC R20, `(.L_x_119) ;  /* 0x000000001014794e */ /* 0x000fee0000000000 */
[----:B-1--4-:R-:W-:Y:S05]  /*74f0*/  CALL.ABS.NOINC R2 ;  /* 0x0000000002007343 */ /* 0x012fea0003c00000 */
.L_x_119:
[----:B------:R-:W-:Y:S01]  /*7500*/  ISETP.NE.AND P1, PT, R76, RZ, PT ;  /* 0x000000ff4c00720c */ /* 0x000fe20003f25270 */
[----:B------:R-:W-:Y:S05]  /*7510*/  WARPSYNC.ALL ;  /* 0x0000000000007948 */ /* 0x000fea0003800000 */
[----:B------:R-:W-:Y:S01]  /*7520*/  R2UR UR4, R34 ;  /* 0x00000000220472ca */ /* 0x000fe200000e0000 */
[--C-:B----4-:R-:W-:Y:S01]  /*7530*/  HADD2.F32 R20, -RZ, R40.reuse.H0_H0 ;  /* 0x20000028ff147230 */ /* 0x110fe20000004100 */
[----:B------:R-:W-:Y:S01]  /*7540*/  R2UR UR5, R84 ;  /* 0x00000000540572ca */ /* 0x000fe200000e0000 */
[----:B------:R-:W-:Y:S01]  /*7550*/  HADD2.F32 R36, -RZ, R40.H1_H1 ;  /* 0x30000028ff247230 */ /* 0x000fe20000004100 */
[----:B------:R-:W-:Y:S01]  /*7560*/  MOV R84, UR42 ;  /* 0x0000002a00547c02 */ /* 0x000fe20008000f00 */
[--C-:B------:R-:W-:Y:S01]  /*7570*/  HADD2.F32 R21, -RZ, R41.reuse.H0_H0 ;  /* 0x20000029ff157230 */ /* 0x100fe20000004100 */
[----:B------:R-:W-:Y:S01]  /*7580*/  BSSY.RECONVERGENT B0, `(.L_x_120) ;  /* 0x0000052000007945 */ /* 0x000fe20003800200 */
[----:B------:R-:W-:Y:S01]  /*7590*/  HADD2.F32 R38, -RZ, R41.H1_H1 ;  /* 0x30000029ff267230 */ /* 0x000fe20000004100 */
[----:B------:R-:W-:Y:S01]  /*75a0*/  LEA R85, R84, R75, 0xb ;  /* 0x0000004b54557211 */ /* 0x000fe200078e58ff */
[--C-:B------:R-:W-:Y:S02]  /*75b0*/  HADD2.F32 R37, -RZ, R42.reuse.H0_H0 ;  /* 0x2000002aff257230 */ /* 0x100fe40000004100 */
[----:B------:R-:W-:Y:S01]  /*75c0*/  HADD2.F32 R40, -RZ, R42.H1_H1 ;  /* 0x3000002aff287230 */ /* 0x000fe20000004100 */
[----:B-1----:R-:W-:Y:S01]  /*75d0*/  LEA R92, R85, UR52, 0x1 ;  /* 0x00000034555c7c11 */ /* 0x002fe2000f8e08ff */
[----:B------:R-:W1:Y:S01]  /*75e0*/  LDTM.16dp256bit.x4 R4, tmem[UR4+0x20] ;  /* 0x00002004000479ee */ /* 0x000e620008120000 */
[----:B------:R-:W-:Y:S01]  /*75f0*/  NOP ;  /* 0x0000000000007918 */ /* 0x000fe20000000000 */
[----:B------:R-:W-:Y:S01]  /*7600*/  UIADD3 UR5, UPT, UPT, UR5, 0x200, URZ ;  /* 0x0000020005057890 */ /* 0x000fe2000fffe0ff */
[----:B------:R-:W-:Y:S01]  /*7610*/  IADD3 R91, PT, PT, R91, 0x400, R92 ;  /* 0x000004005b5b7810 */ /* 0x000fe20007ffe05c */
[--C-:B------:R-:W-:Y:S02]  /*7620*/  HADD2.F32 R39, -RZ, R43.reuse.H0_H0 ;  /* 0x2000002bff277230 */ /* 0x100fe40000004100 */
[----:B------:R-:W-:Y:S01]  /*7630*/  UPRMT UR5, UR45, 0x654, UR5 ;  /* 0x000006542d057896 */ /* 0x000fe20008000005 */
[----:B------:R-:W-:Y:S02]  /*7640*/  HADD2.F32 R42, -RZ, R43.H1_H1 ;  /* 0x3000002bff2a7230 */ /* 0x000fe40000004100 */
[--C-:B------:R-:W-:Y:S02]  /*7650*/  HADD2.F32 R41, -RZ, R48.reuse.H0_H0 ;  /* 0x20000030ff297230 */ /* 0x100fe40000004100 */
[----:B------:R-:W-:Y:S02]  /*7660*/  HADD2.F32 R43, -RZ, R48.H1_H1 ;  /* 0x30000030ff2b7230 */ /* 0x000fe40000004100 */
[--C-:B------:R-:W-:Y:S02]  /*7670*/  HADD2.F32 R44, -RZ, R49.reuse.H0_H0 ;  /* 0x20000031ff2c7230 */ /* 0x100fe40000004100 */
[----:B-1----:R-:W-:Y:S01]  /*7680*/  SYNCS.ARRIVE.TRANS64.RED.A1T0 RZ, [UR5], RZ ;  /* 0x000000ffffff79a7 */ /* 0x002fe20008100405 */
[----:B------:R-:W-:Y:S02]  /*7690*/  HADD2.F32 R46, -RZ, R49.H1_H1 ;  /* 0x30000031ff2e7230 */ /* 0x000fe40000004100 */
[--C-:B------:R-:W-:Y:S02]  /*76a0*/  HADD2.F32 R45, -RZ, R50.reuse.H0_H0 ;  /* 0x20000032ff2d7230 */ /* 0x100fe40000004100 */
[----:B------:R-:W-:Y:S02]  /*76b0*/  HADD2.F32 R48, -RZ, R50.H1_H1 ;  /* 0x30000032ff307230 */ /* 0x000fe40000004100 */
[--C-:B------:R-:W-:Y:S02]  /*76c0*/  HADD2.F32 R47, -RZ, R51.reuse.H0_H0 ;  /* 0x20000033ff2f7230 */ /* 0x100fe40000004100 */
[C---:B------:R-:W-:Y:S01]  /*76d0*/  FMUL R4, R33.reuse, R4 ;  /* 0x0000000421047220 */ /* 0x040fe20000400000 */
[C---:B------:R-:W-:Y:S01]  /*76e0*/  FMUL R5, R33.reuse, R5 ;  /* 0x0000000521057220 */ /* 0x040fe20000400000 */
[C---:B------:R-:W-:Y:S01]  /*76f0*/  FMUL R6, R33.reuse, R6 ;  /* 0x0000000621067220 */ /* 0x040fe20000400000 */
[----:B------:R-:W-:Y:S01]  /*7700*/  FMUL R7, R33, R7 ;  /* 0x0000000721077220 */ /* 0x000fe20000400000 */
[C---:B------:R-:W-:Y:S01]  /*7710*/  FFMA R4, R35.reuse, R20, R4 ;  /* 0x0000001423047223 */ /* 0x040fe20000000004 */
[C---:B------:R-:W-:Y:S01]  /*7720*/  FFMA R5, R35.reuse, R36, R5 ;  /* 0x0000002423057223 */ /* 0x040fe20000000005 */
[C---:B------:R-:W-:Y:S01]  /*7730*/  FFMA R6, R35.reuse, R21, R6 ;  /* 0x0000001523067223 */ /* 0x040fe20000000006 */
[----:B------:R-:W-:Y:S01]  /*7740*/  FFMA R7, R35, R38, R7 ;  /* 0x0000002623077223 */ /* 0x000fe20000000007 */
[C---:B------:R-:W-:Y:S01]  /*7750*/  FMUL R8, R33.reuse, R8 ;  /* 0x0000000821087220 */ /* 0x040fe20000400000 */
[----:B------:R-:W-:Y:S01]  /*7760*/  FMUL R9, R33, R9 ;  /* 0x0000000921097220 */ /* 0x000fe20000400000 */
[----:B------:R-:W-:Y:S01]  /*7770*/  F2FP.F16.F32.PACK_AB R68, R5, R4 ;  /* 0x000000040544723e */ /* 0x000fe200000000ff */
[----:B------:R-:W-:Y:S01]  /*7780*/  FMUL R10, R33, R10 ;  /* 0x0000000a210a7220 */ /* 0x000fe20000400000 */
[----:B------:R-:W-:Y:S01]  /*7790*/  F2FP.F16.F32.PACK_AB R69, R7, R6 ;  /* 0x000000060745723e */ /* 0x000fe200000000ff */
[C---:B------:R-:W-:Y:S01]  /*77a0*/  FFMA R8, R35.reuse, R37, R8 ;  /* 0x0000002523087223 */ /* 0x040fe20000000008 */
[----:B------:R-:W-:Y:S01]  /*77b0*/  FFMA R9, R35, R40, R9 ;  /* 0x0000002823097223 */ /* 0x000fe20000000009 */
[C---:B------:R-:W-:Y:S01]  /*77c0*/  FMUL R11, R33.reuse, R11 ;  /* 0x0000000b210b7220 */ /* 0x040fe20000400000 */
[C---:B------:R-:W-:Y:S01]  /*77d0*/  FMUL R0, R33.reuse, R12 ;  /* 0x0000000c21007220 */ /* 0x040fe20000400000 */
[----:B------:R-:W-:Y:S01]  /*77e0*/  FMUL R2, R33, R13 ;  /* 0x0000000d21027220 */ /* 0x000fe20000400000 */
[----:B------:R-:W-:Y:S01]  /*77f0*/  FFMA R10, R35, R39, R10 ;  /* 0x00000027230a7223 */ /* 0x000fe2000000000a */
        /* <DEDUP_REMOVED lines=8> */
[----:B------:R-:W-:Y:S02]  /*7880*/  HADD2.F32 R50, -RZ, R51.H1_H1 ;  /* 0x30000033ff327230 */ /* 0x000fe40000004100 */
[----:B------:R-:W-:Y:S01]  /*7890*/  FMUL R14, R33, R18 ;  /* 0x00000012210e7220 */ /* 0x000fe20000400000 */
[----:B------:R-:W-:Y:S01]  /*78a0*/  FFMA R15, R35, R46, R15 ;  /* 0x0000002e230f7223 */ /* 0x000fe2000000000f */
        /* <DEDUP_REMOVED lines=26> */
[----:B------:R-:W-:Y:S02]  /*7a50*/  UIADD3 UR9, UPT, UPT, UR41, 0x20, URZ ;  /* 0x0000002029097890 */ /* 0x000fe4000fffe0ff */
[----:B------:R-:W-:Y:S02]  /*7a60*/  UIADD3 UR8, UPT, UPT, UR4, 0x400, URZ ;  /* 0x0000040004087890 */ /* 0x000fe4000fffe0ff */
[----:B------:R-:W-:Y:S09]  /*7a70*/  UIADD3.X UR7, UPT, UPT, URZ, UR57, URZ, UP0, !UPT ;  /* 0x00000039ff077290 */ /* 0x000ff200087fe4ff */
[----:B------:R2:W-:Y:S02]  /*7a80*/  UTMASTG.4D.IM2COL [UR8], [UR6] ;  /* 0x00000008060073b5 */ /* 0x0005e40008058000 */
[----:B--2---:R0:W-:Y:S02]  /*7a90*/  UTMACMDFLUSH ;  /* 0x00000000000079b7 */ /* 0x0041e40000000000 */
.L_x_121:
[----:B------:R-:W-:Y:S05]  /*7aa0*/  BSYNC.RECONVERGENT B0 ;  /* 0x0000000000007941 */ /* 0x000fea0003800200 */
.L_x_120:
[----:B------:R-:W-:Y:S01]  /*7ab0*/  UIADD3 UR42, UPT, UPT, UR42, 0x1, URZ ;  /* 0x000000012a2a7890 */ /* 0x000fe2000fffe0ff */
[----:B------:R-:W-:Y:S03]  /*7ac0*/  BSSY.RECONVERGENT B0, `(.L_x_122) ;  /* 0x0000008000007945 */ /* 0x000fe60003800200 */
[----:B------:R-:W-:Y:S04]  /*7ad0*/  UISETP.NE.AND UP0, UPT, UR42, 0x3, UPT ;  /* 0x000000032a00788c */ /* 0x000fe8000bf05270 */
[----:B------:R-:W-:Y:S02]  /*7ae0*/  UISETP.EQ.XOR UP1, UPT, UR40, 0x3, !UP0 ;  /* 0x000000032800788c */ /* 0x000fe4000c722a70 */
[----:B------:R-:W-:Y:S04]  /*7af0*/  USEL UR58, UR42, URZ, UP0 ;  /* 0x000000ff2a3a7287 */ /* 0x000fe80008000000 */
[----:B------:R-:W-:Y:S01]  /*7b00*/  PLOP3.LUT P0, PT, PT, PT, UP1, 0x80, 0x8 ;  /* 0x000000000008781c */ /* 0x000fe20003f0f018 */
[----:B------:R-:W-:Y:S01]  /*7b10*/  @!UPT UIADD3 URZ, UPT, UPT, URZ, URZ, URZ ;  /* 0x000000fffffff290 */ /* 0x000fe2000fffe0ff */
[----:B------:R-:W-:Y:S11]  /*7b20*/  @P1 BRA `(.L_x_123) ;  /* 0x0000000000041947 */ /* 0x000ff60003800000 */
[----:B------:R-:W-:Y:S04]  /*7b30*/  DEPBAR.LE SB0, 0x1 ;  /* 0x000080400000791a */ /* 0x000fe80000000000 */
.L_x_123:
[----:B------:R-:W-:Y:S05]  /*7b40*/  BSYNC.RECONVERGENT B0 ;  /* 0x0000000000007941 */ /* 0x000fea0003800200 */
.L_x_122:
[----:B------:R-:W-:Y:S01]  /*7b50*/  BAR.SYNC.DEFER_BLOCKING 0x1, 0x80 ;  /* 0x0042000000007b1d */ /* 0x000fe20000010000 */
[----:B------:R-:W-:Y:S01]  /*7b60*/  SEL R3, RZ, 0x1, !P0 ;  /* 0x00000001ff037807 */ /* 0x000fe20004000000 */
[----:B------:R-:W-:Y:S01]  /*7b70*/  UISETP.NE.AND UP0, UPT, UR54, -0x2, UPT ;  /* 0xfffffffe3600788c */ /* 0x000fe2000bf05270 */
[----:B------:R-:W-:Y:S02]  /*7b80*/  VIADD R0, R30, 0x1 ;  /* 0x000000011e007836 */ /* 0x000fe40000000000 */
[----:B------:R-:W-:Y:S06]  /*7b90*/  LOP3.LUT R74, R74, R3, RZ, 0x3c, !PT ;  /* 0x000000034a4a7212 */ /* 0x000fec00078e3cff */
[----:B------:R-:W-:Y:S05]  /*7ba0*/  BRA.U !UP0, `(.L_x_124) ;  /* 0x00000001082c7547 */ /* 0x000fea000b800000 */
[----:B------:R-:W-:Y:S01]  /*7bb0*/  ISETP.NE.AND P1, PT, R90, RZ, PT ;  /* 0x000000ff5a00720c */ /* 0x000fe20003f25270 */
[----:B------:R-:W2:Y:S01]  /*7bc0*/  S2R R2, SR_CgaCtaId ;  /* 0x0000000000027919 */ /* 0x000ea20000008800 */
[----:B------:R-:W-:Y:S11]  /*7bd0*/  IMAD.U32 R3, RZ, RZ, UR53 ;  /* 0x00000035ff037e24 */ /* 0x000ff6000f8e00ff */
        /* <DEDUP_REMOVED lines=8> */
.L_x_124:
[----:B------:R-:W-:Y:S01]  /*7c60*/  ISETP.NE.AND P1, PT, R81, RZ, PT ;  /* 0x000000ff5100720c */ /* 0x000fe20003f25270 */
[----:B------:R-:W-:Y:S01]  /*7c70*/  UIADD3 UR54, UPT, UPT, UR54, 0x2, URZ ;  /* 0x0000000236367890 */ /* 0x000fe2000fffe0ff */
[----:B------:R-:W-:Y:S01]  /*7c80*/  ISETP.NE.AND P0, PT, R0, 0x2, PT ;  /* 0x000000020000780c */ /* 0x000fe20003f05270 */
[----:B------:R-:W-:Y:S01]  /*7c90*/  IMAD.IADD R18, R29, 0x1, R62 ;  /* 0x000000011d127824 */ /* 0x000fe200078e023e */
[----:B------:R-:W-:Y:S01]  /*7ca0*/  LOP3.LUT R72, R72, 0x1, RZ, 0x3c, !PT ;  /* 0x0000000148487812 */ /* 0x000fe200078e3cff */
[----:B------:R-:W-:Y:S01]  /*7cb0*/  IMAD.IADD R45, R31, 0x1, R64 ;  /* 0x000000011f2d7824 */ /* 0x000fe200078e0240 */
[----:B--2---:R-:W-:Y:S01]  /*7cc0*/  SEL R2, RZ, 0x1, P0 ;  /* 0x00000001ff027807 */ /* 0x004fe20000000000 */
[----:B------:R-:W-:Y:S01]  /*7cd0*/  IMAD.MOV.U32 R19, RZ, RZ, R79 ;  /* 0x000000ffff137224 */ /* 0x000fe200078e004f */
[----:B------:R-:W-:Y:S02]  /*7ce0*/  SEL R30, R0, RZ, P0 ;  /* 0x000000ff001e7207 */ /* 0x000fe40000000000 */
[----:B------:R-:W-:Y:S03]  /*7cf0*/  LOP3.LUT R73, R73, R2, RZ, 0x3c, !PT ;  /* 0x0000000249497212 */ /* 0x000fe600078e3cff */
[----:B------:R-:W-:Y:S05]  /*7d00*/  @P1 BRA `(.L_x_125) ;  /* 0xffffffdc00dc1947 */ /* 0x000fea000383ffff */
[----:B------:R-:W-:-:S13]  /*7d10*/  ISETP.NE.AND P1, PT, R78, RZ, PT ;  /* 0x000000ff4e00720c */ /* 0x000fda0003f25270 */
[----:B------:R-:W-:Y:S05]  /*7d20*/  @!P1 BRA `(.L_x_126) ;  /* 0x0000000000489947 */ /* 0x000fea0003800000 */
[----:B------:R-:W2:Y:S02]  /*7d30*/  LDCU.64 UR4, c[0x0][0x890] ;  /* 0x00011200ff0477ac */ /* 0x000ea40008000a00 */
[----:B--2---:R-:W-:-:S04]  /*7d40*/  UISETP.NE.U32.AND UP0, UPT, UR4, URZ, UPT ;  /* 0x000000ff0400728c */ /* 0x004fc8000bf05070 */
[----:B------:R-:W-:-:S09]  /*7d50*/  UISETP.NE.AND.EX UP0, UPT, UR5, URZ, UPT, UP0 ;  /* 0x000000ff0500728c */ /* 0x000fd2000bf05300 */
[----:B------:R-:W-:Y:S05]  /*7d60*/  BRA.U UP0, `(.L_x_127) ;  /* 0x00000001000c7547 */ /* 0x000fea000b800000 */
[----:B------:R-:W-:-:S13]  /*7d70*/  FSETP.NEU.AND P0, PT, R35, RZ, PT ;  /* 0x000000ff2300720b */ /* 0x000fda0003f0d000 */
[----:B------:R-:W-:Y:S05]  /*7d80*/  @!P0 EXIT ;  /* 0x000000000000894d */ /* 0x000fea0003800000 */
[----:B------:R-:W-:Y:S05]  /*7d90*/  BRA `(.L_x_126) ;  /* 0x00000000002c7947 */ /* 0x000fea0003800000 */
.L_x_127:
[----:B------:R-:W-:Y:S01]  /*7da0*/  ISETP.NE.AND P0, PT, R89, RZ, PT ;  /* 0x000000ff5900720c */ /* 0x000fe20003f05270 */
[----:B------:R-:W-:-:S12]  /*7db0*/  BSSY.RECONVERGENT B0, `(.L_x_126) ;  /* 0x0000009000007945 */ /* 0x000fd80003800200 */
[----:B------:R-:W-:Y:S05]  /*7dc0*/  @P0 BRA `(.L_x_128) ;  /* 0x0000000000140947 */ /* 0x000fea0003800000 */
[----:B------:R-:W2:Y:S02]  /*7dd0*/  LDCU.64 UR4, c[0x0][0x888] ;  /* 0x00011100ff0477ac */ /* 0x000ea40008000a00 */
[----:B--2---:R-:W-:-:S04]  /*7de0*/  ISETP.NE.U32.AND P0, PT, RZ, UR4, PT ;  /* 0x00000004ff007c0c */ /* 0x004fc8000bf05070 */
[----:B------:R-:W-:-:S13]  /*7df0*/  ISETP.NE.AND.EX P0, PT, RZ, UR5, PT, P0 ;  /* 0x00000005ff007c0c */ /* 0x000fda000bf05300 */
[----:B------:R-:W-:Y:S05]  /*7e00*/  @!P0 EXIT ;  /* 0x000000000000894d */ /* 0x000fea0003800000 */
[----:B------:R-:W-:Y:S05]  /*7e10*/  BRA `(.L_x_129) ;  /* 0x0000000000087947 */ /* 0x000fea0003800000 */
.L_x_128:
[----:B------:R-:W-:-:S13]  /*7e20*/  FSETP.NEU.AND P0, PT, R35, RZ, PT ;  /* 0x000000ff2300720b */ /* 0x000fda0003f0d000 */
[----:B------:R-:W-:Y:S05]  /*7e30*/  @!P0 EXIT ;  /* 0x000000000000894d */ /* 0x000fea0003800000 */
.L_x_129:
[----:B------:R-:W-:Y:S05]  /*7e40*/  BSYNC.RECONVERGENT B0 ;  /* 0x0000000000007941 */ /* 0x000fea0003800200 */
.L_x_126:
[----:B------:R-:W-:Y:S01]  /*7e50*/  ULEA UR4, UR53, UR52, 0x3 ;  /* 0x0000003435047291 */ /* 0x000fe2000f8e18ff */
[----:B------:R-:W-:-:S04]  /*7e60*/  DEPBAR.LE SB0, 0x0 ;  /* 0x000080000000791a */ /* 0x000fc80000000000 */
[----:B------:R-:W-:-:S04]  /*7e70*/  UIADD3 UR4, UPT, UPT, UR4, 0x1b8, URZ ;  /* 0x000001b804047890 */ /* 0x000fc8000fffe0ff */
[----:B------:R-:W-:-:S09]  /*7e80*/  UPRMT UR4, UR45, 0x654, UR4 ;  /* 0x000006542d047896 */ /* 0x000fd20008000004 */
[----:B------:R-:W-:Y:S01]  /*7e90*/  SYNCS.ARRIVE.TRANS64.RED.A1T0 RZ, [UR4], RZ ;  /* 0x000000ffffff79a7 */ /* 0x000fe20008100404 */
[----:B------:R-:W-:Y:S05]  /*7ea0*/  EXIT ;  /* 0x000000000000794d */ /* 0x000fea0003800000 */
.L_x_20:
[----:B------:R-:W-:Y:S07]  /*7eb0*/  MOV R2, UR9 ;  /* 0x0000000900027c02 */ /* 0x000fee0008000f00 */
.L_x_130:
[----:B-1----:R1:W2:Y:S02]  /*7ec0*/  SYNCS.PHASECHK.TRANS64.TRYWAIT P2, [R2+URZ+0xd0], R5 ;  /* 0x0000d005020075a7 */ /* 0x0022a400080411ff */
[----:B--2---:R-:W-:Y:S05]  /*7ed0*/  @!P2 NANOSLEEP.SYNCS 0x989680 ;  /* 0x009896800000a95d */ /* 0x004fea0003900000 */
[----:B------:R-:W2:Y:S02]  /*7ee0*/  @!P2 SYNCS.PHASECHK.TRANS64 P2, [R2+URZ+0xd0], R5 ;  /* 0x0000d0050200a5a7 */ /* 0x000ea400080410ff */
[----:B--2---:R-:W-:Y:S05]  /*7ef0*/  @!P2 BRA `(.L_x_130) ;  /* 0xfffffffc00f0a947 */ /* 0x004fea000383ffff */
[----:B------:R-:W-:Y:S05]  /*7f00*/  BRA `(.L_x_19) ;  /* 0xffffff9800e47947 */ /* 0x000fea000383ffff */
.L_x_26:
[----:B------:R-:W-:Y:S07]  /*7f10*/  MOV R2, UR17 ;  /* 0x0000001100027c02 */ /* 0x000fee0008000f00 */
.L_x_131:
[----:B-1----:R1:W2:Y:S02]  /*7f20*/  SYNCS.PHASECHK.TRANS64.TRYWAIT P1, [R2+URZ+0xd0], R5 ;  /* 0x0000d005020075a7 */ /* 0x0022a400080211ff */
[----:B--2---:R-:W-:Y:S05]  /*7f30*/  @!P1 NANOSLEEP.SYNCS 0x989680 ;  /* 0x009896800000995d */ /* 0x004fea0003900000 */
[----:B------:R-:W2:Y:S02]  /*7f40*/  @!P1 SYNCS.PHASECHK.TRANS64 P1, [R2+URZ+0xd0], R5 ;  /* 0x0000d005020095a7 */ /* 0x000ea400080210ff */
[----:B--2---:R-:W-:Y:S05]  /*7f50*/  @!P1 BRA `(.L_x_131) ;  /* 0xfffffffc00f09947 */ /* 0x004fea000383ffff */
[----:B------:R-:W-:Y:S05]  /*7f60*/  BRA `(.L_x_25) ;  /* 0xffffffa000487947 */ /* 0x000fea000383ffff */
.L_x_30:
[----:B-1----:R-:W-:-:S07]  /*7f70*/  MOV R2, UR22 ;  /* 0x0000001600027c02 */ /* 0x002fce0008000f00 */
.L_x_132:
[----:B-1----:R1:W4:Y:S02]  /*7f80*/  SYNCS.PHASECHK.TRANS64.TRYWAIT P1, [R2+URZ+0x1e0], R3 ;  /* 0x0001e003020075a7 */ /* 0x00232400080211ff */
[----:B----4-:R-:W-:Y:S05]  /*7f90*/  @!P1 NANOSLEEP.SYNCS 0x989680 ;  /* 0x009896800000995d */ /* 0x010fea0003900000 */
[----:B------:R-:W4:Y:S02]  /*7fa0*/  @!P1 SYNCS.PHASECHK.TRANS64 P1, [R2+URZ+0x1e0], R3 ;  /* 0x0001e003020095a7 */ /* 0x000f2400080210ff */
[----:B----4-:R-:W-:Y:S05]  /*7fb0*/  @!P1 BRA `(.L_x_132) ;  /* 0xfffffffc00f09947 */ /* 0x010fea000383ffff */
[----:B------:R-:W-:Y:S05]  /*7fc0*/  BRA `(.L_x_133) ;  /* 0xffffffa400087947 */ /* 0x000fea000383ffff */
.L_x_34:
[----:B------:R-:W-:-:S07]  /*7fd0*/  MOV R0, UR4 ;  /* 0x0000000400007c02 */ /* 0x000fce0008000f00 */
.L_x_134:
[----:B-1----:R1:W4:Y:S02]  /*7fe0*/  SYNCS.PHASECHK.TRANS64.TRYWAIT P0, [R0+URZ], R3 ;  /* 0x00000003000075a7 */ /* 0x00232400080011ff */
[----:B----4-:R-:W-:Y:S05]  /*7ff0*/  @!P0 NANOSLEEP.SYNCS 0x989680 ;  /* 0x009896800000895d */ /* 0x010fea0003900000 */
[----:B------:R-:W4:Y:S02]  /*8000*/  @!P0 SYNCS.PHASECHK.TRANS64 P0, [R0+URZ], R3 ;  /* 0x00000003000085a7 */ /* 0x000f2400080010ff */
[----:B----4-:R-:W-:Y:S05]  /*8010*/  @!P0 BRA `(.L_x_134) ;  /* 0xfffffffc00f08947 */ /* 0x010fea000383ffff */
[----:B------:R-:W-:Y:S05]  /*8020*/  BRA `(.L_x_135) ;  /* 0xffffffa800607947 */ /* 0x000fea000383ffff */
.L_x_35:
[----:B------:R-:W-:-:S07]  /*8030*/  MOV R0, UR4 ;  /* 0x0000000400007c02 */ /* 0x000fce0008000f00 */
.L_x_136:
[----:B-1----:R1:W4:Y:S02]  /*8040*/  SYNCS.PHASECHK.TRANS64.TRYWAIT P0, [R0+URZ], R3 ;  /* 0x00000003000075a7 */ /* 0x00232400080011ff */
[----:B----4-:R-:W-:Y:S05]  /*8050*/  @!P0 NANOSLEEP.SYNCS 0x989680 ;  /* 0x009896800000895d */ /* 0x010fea0003900000 */
[----:B------:R-:W4:Y:S02]  /*8060*/  @!P0 SYNCS.PHASECHK.TRANS64 P0, [R0+URZ], R3 ;  /* 0x00000003000085a7 */ /* 0x000f2400080010ff */
[----:B----4-:R-:W-:Y:S05]  /*8070*/  @!P0 BRA `(.L_x_136) ;  /* 0xfffffffc00f08947 */ /* 0x010fea000383ffff */
[----:B------:R-:W-:Y:S05]  /*8080*/  BRA `(.L_x_137) ;  /* 0xffffffa800707947 */ /* 0x000fea000383ffff */
.L_x_36:
[----:B------:R-:W-:-:S07]  /*8090*/  MOV R0, UR4 ;  /* 0x0000000400007c02 */ /* 0x000fce0008000f00 */
.L_x_138:
[----:B-1----:R1:W4:Y:S02]  /*80a0*/  SYNCS.PHASECHK.TRANS64.TRYWAIT P0, [R0+URZ], R3 ;  /* 0x00000003000075a7 */ /* 0x00232400080011ff */
[----:B----4-:R-:W-:Y:S05]  /*80b0*/  @!P0 NANOSLEEP.SYNCS 0x989680 ;  /* 0x009896800000895d */ /* 0x010fea0003900000 */
[----:B------:R-:W4:Y:S02]  /*80c0*/  @!P0 SYNCS.PHASECHK.TRANS64 P0, [R0+URZ], R3 ;  /* 0x00000003000085a7 */ /* 0x000f2400080010ff */
[----:B----4-:R-:W-:Y:S05]  /*80d0*/  @!P0 BRA `(.L_x_138) ;  /* 0xfffffffc00f08947 */ /* 0x010fea000383ffff */
[----:B------:R-:W-:Y:S05]  /*80e0*/  BRA `(.L_x_139) ;  /* 0xffffffa800807947 */ /* 0x000fea000383ffff */
.L_x_37:
[----:B------:R-:W-:-:S07]  /*80f0*/  MOV R0, UR4 ;  /* 0x0000000400007c02 */ /* 0x000fce0008000f00 */
.L_x_140:
[----:B-1----:R1:W4:Y:S02]  /*8100*/  SYNCS.PHASECHK.TRANS64.TRYWAIT P0, [R0+URZ], R3 ;  /* 0x00000003000075a7 */ /* 0x00232400080011ff */
[----:B----4-:R-:W-:Y:S05]  /*8110*/  @!P0 NANOSLEEP.SYNCS 0x989680 ;  /* 0x009896800000895d */ /* 0x010fea0003900000 */
[----:B------:R-:W4:Y:S02]  /*8120*/  @!P0 SYNCS.PHASECHK.TRANS64 P0, [R0+URZ], R3 ;  /* 0x00000003000085a7 */ /* 0x000f2400080010ff */
[----:B----4-:R-:W-:Y:S05]  /*8130*/  @!P0 BRA `(.L_x_140) ;  /* 0xfffffffc00f08947 */ /* 0x010fea000383ffff */
[----:B------:R-:W-:Y:S05]  /*8140*/  BRA `(.L_x_141) ;  /* 0xffffffa800907947 */ /* 0x000fea000383ffff */
.L_x_38:
[----:B------:R-:W-:-:S07]  /*8150*/  MOV R0, UR4 ;  /* 0x0000000400007c02 */ /* 0x000fce0008000f00 */
.L_x_142:
[----:B-1----:R1:W4:Y:S02]  /*8160*/  SYNCS.PHASECHK.TRANS64.TRYWAIT P0, [R0+URZ], R3 ;  /* 0x00000003000075a7 */ /* 0x00232400080011ff */
[----:B----4-:R-:W-:Y:S05]  /*8170*/  @!P0 NANOSLEEP.SYNCS 0x989680 ;  /* 0x009896800000895d */ /* 0x010fea0003900000 */
[----:B------:R-:W4:Y:S02]  /*8180*/  @!P0 SYNCS.PHASECHK.TRANS64 P0, [R0+URZ], R3 ;  /* 0x00000003000085a7 */ /* 0x000f2400080010ff */
[----:B----4-:R-:W-:Y:S05]  /*8190*/  @!P0 BRA `(.L_x_142) ;  /* 0xfffffffc00f08947 */ /* 0x010fea000383ffff */
[----:B------:R-:W-:Y:S05]  /*81a0*/  BRA `(.L_x_143) ;  /* 0xffffffa800a07947 */ /* 0x000fea000383ffff */
.L_x_39:
[----:B------:R-:W-:-:S07]  /*81b0*/  MOV R0, UR4 ;  /* 0x0000000400007c02 */ /* 0x000fce0008000f00 */
.L_x_144:
[----:B-1----:R1:W4:Y:S02]  /*81c0*/  SYNCS.PHASECHK.TRANS64.TRYWAIT P0, [R0+URZ], R3 ;  /* 0x00000003000075a7 */ /* 0x00232400080011ff */
[----:B----4-:R-:W-:Y:S05]  /*81d0*/  @!P0 NANOSLEEP.SYNCS 0x989680 ;  /* 0x009896800000895d */ /* 0x010fea0003900000 */
[----:B------:R-:W4:Y:S02]  /*81e0*/  @!P0 SYNCS.PHASECHK.TRANS64 P0, [R0+URZ], R3 ;  /* 0x00000003000085a7 */ /* 0x000f2400080010ff */
[----:B----4-:R-:W-:Y:S05]  /*81f0*/  @!P0 BRA `(.L_x_144) ;  /* 0xfffffffc00f08947 */ /* 0x010fea000383ffff */
[----:B------:R-:W-:Y:S05]  /*8200*/  BRA `(.L_x_145) ;  /* 0xffffffa800b07947 */ /* 0x000fea000383ffff */
.L_x_40:
[----:B------:R-:W-:-:S07]  /*8210*/  MOV R0, UR4 ;  /* 0x0000000400007c02 */ /* 0x000fce0008000f00 */
.L_x_146:
[----:B-1----:R1:W4:Y:S02]  /*8220*/  SYNCS.PHASECHK.TRANS64.TRYWAIT P0, [R0+URZ], R3 ;  /* 0x00000003000075a7 */ /* 0x00232400080011ff */
[----:B----4-:R-:W-:Y:S05]  /*8230*/  @!P0 NANOSLEEP.SYNCS 0x989680 ;  /* 0x009896800000895d */ /* 0x010fea0003900000 */
[----:B------:R-:W4:Y:S02]  /*8240*/  @!P0 SYNCS.PHASECHK.TRANS64 P0, [R0+URZ], R3 ;  /* 0x00000003000085a7 */ /* 0x000f2400080010ff */
[----:B----4-:R-:W-:Y:S05]  /*8250*/  @!P0 BRA `(.L_x_146) ;  /* 0xfffffffc00f08947 */ /* 0x010fea000383ffff */
[----:B------:R-:W-:Y:S05]  /*8260*/  BRA `(.L_x_147) ;  /* 0xffffffa800c07947 */ /* 0x000fea000383ffff */
.L_x_41:
[----:B------:R-:W-:-:S07]  /*8270*/  MOV R0, UR4 ;  /* 0x0000000400007c02 */ /* 0x000fce0008000f00 */
.L_x_148:
[----:B-1----:R1:W4:Y:S02]  /*8280*/  SYNCS.PHASECHK.TRANS64.TRYWAIT P0, [R0+URZ], R3 ;  /* 0x00000003000075a7 */ /* 0x00232400080011ff */
[----:B----4-:R-:W-:Y:S05]  /*8290*/  @!P0 NANOSLEEP.SYNCS 0x989680 ;  /* 0x009896800000895d */ /* 0x010fea0003900000 */
[----:B------:R-:W4:Y:S02]  /*82a0*/  @!P0 SYNCS.PHASECHK.TRANS64 P0, [R0+URZ], R3 ;  /* 0x00000003000085a7 */ /* 0x000f2400080010ff */
[----:B----4-:R-:W-:Y:S05]  /*82b0*/  @!P0 BRA `(.L_x_148) ;  /* 0xfffffffc00f08947 */ /* 0x010fea000383ffff */
[----:B------:R-:W-:Y:S05]  /*82c0*/  BRA `(.L_x_149) ;  /* 0xffffffa800d07947 */ /* 0x000fea000383ffff */
.L_x_42:
[----:B------:R-:W-:-:S07]  /*82d0*/  MOV R0, UR4 ;  /* 0x0000000400007c02 */ /* 0x000fce0008000f00 */
.L_x_150:
[----:B-1----:R1:W4:Y:S02]  /*82e0*/  SYNCS.PHASECHK.TRANS64.TRYWAIT P0, [R0+URZ], R3 ;  /* 0x00000003000075a7 */ /* 0x00232400080011ff */
[----:B----4-:R-:W-:Y:S05]  /*82f0*/  @!P0 NANOSLEEP.SYNCS 0x989680 ;  /* 0x009896800000895d */ /* 0x010fea0003900000 */
[----:B------:R-:W4:Y:S02]  /*8300*/  @!P0 SYNCS.PHASECHK.TRANS64 P0, [R0+URZ], R3 ;  /* 0x00000003000085a7 */ /* 0x000f2400080010ff */
[----:B----4-:R-:W-:Y:S05]  /*8310*/  @!P0 BRA `(.L_x_150) ;  /* 0xfffffffc00f08947 */ /* 0x010fea000383ffff */
[----:B------:R-:W-:Y:S05]  /*8320*/  BRA `(.L_x_151) ;  /* 0xffffffa800e07947 */ /* 0x000fea000383ffff */
.L_x_43:
[----:B------:R-:W-:-:S07]  /*8330*/  MOV R0, UR4 ;  /* 0x0000000400007c02 */ /* 0x000fce0008000f00 */
.L_x_152:
[----:B-1----:R1:W4:Y:S02]  /*8340*/  SYNCS.PHASECHK.TRANS64.TRYWAIT P0, [R0+URZ], R3 ;  /* 0x00000003000075a7 */ /* 0x00232400080011ff */
[----:B----4-:R-:W-:Y:S05]  /*8350*/  @!P0 NANOSLEEP.SYNCS 0x989680 ;  /* 0x009896800000895d */ /* 0x010fea0003900000 */
[----:B------:R-:W4:Y:S02]  /*8360*/  @!P0 SYNCS.PHASECHK.TRANS64 P0, [R0+URZ], R3 ;  /* 0x00000003000085a7 */ /* 0x000f2400080010ff */
[----:B----4-:R-:W-:Y:S05]  /*8370*/  @!P0 BRA `(.L_x_152) ;  /* 0xfffffffc00f08947 */ /* 0x010fea000383ffff */
[----:B------:R-:W-:Y:S05]  /*8380*/  BRA `(.L_x_153) ;  /* 0xffffffa800f07947 */ /* 0x000fea000383ffff */
.L_x_44:
[----:B------:R-:W-:-:S07]  /*8390*/  MOV R0, UR4 ;  /* 0x0000000400007c02 */ /* 0x000fce0008000f00 */
.L_x_154:
[----:B-1----:R1:W4:Y:S02]  /*83a0*/  SYNCS.PHASECHK.TRANS64.TRYWAIT P0, [R0+URZ], R3 ;  /* 0x00000003000075a7 */ /* 0x00232400080011ff */
[----:B----4-:R-:W-:Y:S05]  /*83b0*/  @!P0 NANOSLEEP.SYNCS 0x989680 ;  /* 0x009896800000895d */ /* 0x010fea0003900000 */
[----:B------:R-:W4:Y:S02]  /*83c0*/  @!P0 SYNCS.PHASECHK.TRANS64 P0, [R0+URZ], R3 ;  /* 0x00000003000085a7 */ /* 0x000f2400080010ff */
[----:B----4-:R-:W-:Y:S05]  /*83d0*/  @!P0 BRA `(.L_x_154) ;  /* 0xfffffffc00f08947 */ /* 0x010fea000383ffff */
[----:B------:R-:W-:Y:S05]  /*83e0*/  BRA `(.L_x_155) ;  /* 0xffffffac00007947 */ /* 0x000fea000383ffff */
.L_x_45:
[----:B------:R-:W-:-:S07]  /*83f0*/  MOV R0, UR4 ;  /* 0x0000000400007c02 */ /* 0x000fce0008000f00 */
.L_x_156:
[----:B-1----:R1:W4:Y:S02]  /*8400*/  SYNCS.PHASECHK.TRANS64.TRYWAIT P0, [R0+URZ], R3 ;  /* 0x00000003000075a7 */ /* 0x00232400080011ff */
[----:B----4-:R-:W-:Y:S05]  /*8410*/  @!P0 NANOSLEEP.SYNCS 0x989680 ;  /* 0x009896800000895d */ /* 0x010fea0003900000 */
[----:B------:R-:W4:Y:S02]  /*8420*/  @!P0 SYNCS.PHASECHK.TRANS64 P0, [R0+URZ], R3 ;  /* 0x00000003000085a7 */ /* 0x000f2400080010ff */
[----:B----4-:R-:W-:Y:S05]  /*8430*/  @!P0 BRA `(.L_x_156) ;  /* 0xfffffffc00f08947 */ /* 0x010fea000383ffff */
[----:B------:R-:W-:Y:S05]  /*8440*/  BRA `(.L_x_157) ;  /* 0xffffffac00107947 */ /* 0x000fea000383ffff */
.L_x_46:
[----:B------:R-:W-:-:S07]  /*8450*/  MOV R0, UR4 ;  /* 0x0000000400007c02 */ /* 0x000fce0008000f00 */
.L_x_158:
[----:B-1----:R1:W4:Y:S02]  /*8460*/  SYNCS.PHASECHK.TRANS64.TRYWAIT P0, [R0+URZ], R3 ;  /* 0x00000003000075a7 */ /* 0x00232400080011ff */
[----:B----4-:R-:W-:Y:S05]  /*8470*/  @!P0 NANOSLEEP.SYNCS 0x989680 ;  /* 0x009896800000895d */ /* 0x010fea0003900000 */
[----:B------:R-:W4:Y:S02]  /*8480*/  @!P0 SYNCS.PHASECHK.TRANS64 P0, [R0+URZ], R3 ;  /* 0x00000003000085a7 */ /* 0x000f2400080010ff */
[----:B----4-:R-:W-:Y:S05]  /*8490*/  @!P0 BRA `(.L_x_158) ;  /* 0xfffffffc00f08947 */ /* 0x010fea000383ffff */
[----:B------:R-:W-:Y:S05]  /*84a0*/  BRA `(.L_x_159) ;  /* 0xffffffac00207947 */ /* 0x000fea000383ffff */
.L_x_47:
[----:B------:R-:W-:-:S07]  /*84b0*/  MOV R0, UR4 ;  /* 0x0000000400007c02 */ /* 0x000fce0008000f00 */
.L_x_160:
[----:B-1----:R1:W4:Y:S02]  /*84c0*/  SYNCS.PHASECHK.TRANS64.TRYWAIT P0, [R0+URZ], R3 ;  /* 0x00000003000075a7 */ /* 0x00232400080011ff */
[----:B----4-:R-:W-:Y:S05]  /*84d0*/  @!P0 NANOSLEEP.SYNCS 0x989680 ;  /* 0x009896800000895d */ /* 0x010fea0003900000 */
[----:B------:R-:W4:Y:S02]  /*84e0*/  @!P0 SYNCS.PHASECHK.TRANS64 P0, [R0+URZ], R3 ;  /* 0x00000003000085a7 */ /* 0x000f2400080010ff */
[----:B----4-:R-:W-:Y:S05]  /*84f0*/  @!P0 BRA `(.L_x_160) ;  /* 0xfffffffc00f08947 */ /* 0x010fea000383ffff */
[----:B------:R-:W-:Y:S05]  /*8500*/  BRA `(.L_x_161) ;  /* 0xffffffac00307947 */ /* 0x000fea000383ffff */
.L_x_48:
[----:B------:R-:W-:-:S07]  /*8510*/  MOV R0, UR4 ;  /* 0x0000000400007c02 */ /* 0x000fce0008000f00 */
.L_x_162:
[----:B-1----:R1:W4:Y:S02]  /*8520*/  SYNCS.PHASECHK.TRANS64.TRYWAIT P0, [R0+URZ], R3 ;  /* 0x00000003000075a7 */ /* 0x00232400080011ff */
[----:B----4-:R-:W-:Y:S05]  /*8530*/  @!P0 NANOSLEEP.SYNCS 0x989680 ;  /* 0x009896800000895d */ /* 0x010fea0003900000 */
[----:B------:R-:W4:Y:S02]  /*8540*/  @!P0 SYNCS.PHASECHK.TRANS64 P0, [R0+URZ], R3 ;  /* 0x00000003000085a7 */ /* 0x000f2400080010ff */
[----:B----4-:R-:W-:Y:S05]  /*8550*/  @!P0 BRA `(.L_x_162) ;  /* 0xfffffffc00f08947 */ /* 0x010fea000383ffff */
[----:B------:R-:W-:Y:S05]  /*8560*/  BRA `(.L_x_163) ;  /* 0xffffffac00407947 */ /* 0x000fea000383ffff */
.L_x_49:
[----:B------:R-:W-:-:S07]  /*8570*/  MOV R0, UR4 ;  /* 0x0000000400007c02 */ /* 0x000fce0008000f00 */
.L_x_164:
[----:B-1----:R1:W4:Y:S02]  /*8580*/  SYNCS.PHASECHK.TRANS64.TRYWAIT P0, [R0+URZ], R3 ;  /* 0x00000003000075a7 */ /* 0x00232400080011ff */
[----:B----4-:R-:W-:Y:S05]  /*8590*/  @!P0 NANOSLEEP.SYNCS 0x989680 ;  /* 0x009896800000895d */ /* 0x010fea0003900000 */
[----:B------:R-:W4:Y:S02]  /*85a0*/  @!P0 SYNCS.PHASECHK.TRANS64 P0, [R0+URZ], R3 ;  /* 0x00000003000085a7 */ /* 0x000f2400080010ff */
[----:B----4-:R-:W-:Y:S05]  /*85b0*/  @!P0 BRA `(.L_x_164) ;  /* 0xfffffffc00f08947 */ /* 0x010fea000383ffff */
[----:B------:R-:W-:Y:S05]  /*85c0*/  BRA `(.L_x_165) ;  /* 0xffffffac00507947 */ /* 0x000fea000383ffff */
.L_x_50:
[----:B------:R-:W-:-:S07]  /*85d0*/  MOV R0, UR4 ;  /* 0x0000000400007c02 */ /* 0x000fce0008000f00 */
.L_x_166:
[----:B-1----:R1:W4:Y:S02]  /*85e0*/  SYNCS.PHASECHK.TRANS64.TRYWAIT P0, [R0+URZ], R3 ;  /* 0x00000003000075a7 */ /* 0x00232400080011ff */
[----:B----4-:R-:W-:Y:S05]  /*85f0*/  @!P0 NANOSLEEP.SYNCS 0x989680 ;  /* 0x009896800000895d */ /* 0x010fea0003900000 */
[----:B------:R-:W4:Y:S02]  /*8600*/  @!P0 SYNCS.PHASECHK.TRANS64 P0, [R0+URZ], R3 ;  /* 0x00000003000085a7 */ /* 0x000f2400080010ff */
[----:B----4-:R-:W-:Y:S05]  /*8610*/  @!P0 BRA `(.L_x_166) ;  /* 0xfffffffc00f08947 */ /* 0x010fea000383ffff */
[----:B------:R-:W-:Y:S05]  /*8620*/  BRA `(.L_x_167) ;  /* 0xffffffac00607947 */ /* 0x000fea000383ffff */
.L_x_51:
[----:B------:R-:W-:-:S07]  /*8630*/  MOV R0, UR4 ;  /* 0x0000000400007c02 */ /* 0x000fce0008000f00 */
.L_x_168:
[----:B-1----:R1:W4:Y:S02]  /*8640*/  SYNCS.PHASECHK.TRANS64.TRYWAIT P0, [R0+URZ], R3 ;  /* 0x00000003000075a7 */ /* 0x00232400080011ff */
[----:B----4-:R-:W-:Y:S05]  /*8650*/  @!P0 NANOSLEEP.SYNCS 0x989680 ;  /* 0x009896800000895d */ /* 0x010fea0003900000 */
[----:B------:R-:W4:Y:S02]  /*8660*/  @!P0 SYNCS.PHASECHK.TRANS64 P0, [R0+URZ], R3 ;  /* 0x00000003000085a7 */ /* 0x000f2400080010ff */
[----:B----4-:R-:W-:Y:S05]  /*8670*/  @!P0 BRA `(.L_x_168) ;  /* 0xfffffffc00f08947 */ /* 0x010fea000383ffff */
[----:B------:R-:W-:Y:S05]  /*8680*/  BRA `(.L_x_169) ;  /* 0xffffffac00707947 */ /* 0x000fea000383ffff */
.L_x_52:
[----:B------:R-:W-:-:S07]  /*8690*/  MOV R0, UR4 ;  /* 0x0000000400007c02 */ /* 0x000fce0008000f00 */
.L_x_170:
[----:B-1----:R1:W4:Y:S02]  /*86a0*/  SYNCS.PHASECHK.TRANS64.TRYWAIT P0, [R0+URZ], R3 ;  /* 0x00000003000075a7 */ /* 0x00232400080011ff */
[----:B----4-:R-:W-:Y:S05]  /*86b0*/  @!P0 NANOSLEEP.SYNCS 0x989680 ;  /* 0x009896800000895d */ /* 0x010fea0003900000 */
[----:B------:R-:W4:Y:S02]  /*86c0*/  @!P0 SYNCS.PHASECHK.TRANS64 P0, [R0+URZ], R3 ;  /* 0x00000003000085a7 */ /* 0x000f2400080010ff */
[----:B----4-:R-:W-:Y:S05]  /*86d0*/  @!P0 BRA `(.L_x_170) ;  /* 0xfffffffc00f08947 */ /* 0x010fea000383ffff */
[----:B------:R-:W-:Y:S05]  /*86e0*/  BRA `(.L_x_171) ;  /* 0xffffffac00807947 */ /* 0x000fea000383ffff */
.L_x_53:
[----:B------:R-:W-:-:S07]  /*86f0*/  MOV R0, UR4 ;  /* 0x0000000400007c02 */ /* 0x000fce0008000f00 */
.L_x_172:
[----:B-1----:R1:W4:Y:S02]  /*8700*/  SYNCS.PHASECHK.TRANS64.TRYWAIT P0, [R0+URZ], R3 ;  /* 0x00000003000075a7 */ /* 0x00232400080011ff */
[----:B----4-:R-:W-:Y:S05]  /*8710*/  @!P0 NANOSLEEP.SYNCS 0x989680 ;  /* 0x009896800000895d */ /* 0x010fea0003900000 */
[----:B------:R-:W4:Y:S02]  /*8720*/  @!P0 SYNCS.PHASECHK.TRANS64 P0, [R0+URZ], R3 ;  /* 0x00000003000085a7 */ /* 0x000f2400080010ff */
[----:B----4-:R-:W-:Y:S05]  /*8730*/  @!P0 BRA `(.L_x_172) ;  /* 0xfffffffc00f08947 */ /* 0x010fea000383ffff */
[----:B------:R-:W-:Y:S05]  /*8740*/  BRA `(.L_x_173) ;  /* 0xffffffac00907947 */ /* 0x000fea000383ffff */
.L_x_54:
[----:B------:R-:W-:-:S07]  /*8750*/  MOV R0, UR4 ;  /* 0x0000000400007c02 */ /* 0x000fce0008000f00 */
.L_x_174:
[----:B-1----:R1:W4:Y:S02]  /*8760*/  SYNCS.PHASECHK.TRANS64.TRYWAIT P0, [R0+URZ], R3 ;  /* 0x00000003000075a7 */ /* 0x00232400080011ff */
[----:B----4-:R-:W-:Y:S05]  /*8770*/  @!P0 NANOSLEEP.SYNCS 0x989680 ;  /* 0x009896800000895d */ /* 0x010fea0003900000 */
[----:B------:R-:W4:Y:S02]  /*8780*/  @!P0 SYNCS.PHASECHK.TRANS64 P0, [R0+URZ], R3 ;  /* 0x00000003000085a7 */ /* 0x000f2400080010ff */
[----:B----4-:R-:W-:Y:S05]  /*8790*/  @!P0 BRA `(.L_x_174) ;  /* 0xfffffffc00f08947 */ /* 0x010fea000383ffff */
[----:B------:R-:W-:Y:S05]  /*87a0*/  BRA `(.L_x_175) ;  /* 0xffffffac00a07947 */ /* 0x000fea000383ffff */
.L_x_55:
[----:B------:R-:W-:-:S07]  /*87b0*/  MOV R0, UR4 ;  /* 0x0000000400007c02 */ /* 0x000fce0008000f00 */
.L_x_176:
[----:B-1----:R1:W4:Y:S02]  /*87c0*/  SYNCS.PHASECHK.TRANS64.TRYWAIT P0, [R0+URZ], R3 ;  /* 0x00000003000075a7 */ /* 0x00232400080011ff */
[----:B----4-:R-:W-:Y:S05]  /*87d0*/  @!P0 NANOSLEEP.SYNCS 0x989680 ;  /* 0x009896800000895d */ /* 0x010fea0003900000 */
[----:B------:R-:W4:Y:S02]  /*87e0*/  @!P0 SYNCS.PHASECHK.TRANS64 P0, [R0+URZ], R3 ;  /* 0x00000003000085a7 */ /* 0x000f2400080010ff */
[----:B----4-:R-:W-:Y:S05]  /*87f0*/  @!P0 BRA `(.L_x_176) ;  /* 0xfffffffc00f08947 */ /* 0x010fea000383ffff */
[----:B------:R-:W-:Y:S05]  /*8800*/  BRA `(.L_x_177) ;  /* 0xffffffac00b07947 */ /* 0x000fea000383ffff */
.L_x_56:
[----:B------:R-:W-:-:S07]  /*8810*/  MOV R0, UR4 ;  /* 0x0000000400007c02 */ /* 0x000fce0008000f00 */
.L_x_178:
[----:B-1----:R1:W4:Y:S02]  /*8820*/  SYNCS.PHASECHK.TRANS64.TRYWAIT P0, [R0+URZ], R3 ;  /* 0x00000003000075a7 */ /* 0x00232400080011ff */
[----:B----4-:R-:W-:Y:S05]  /*8830*/  @!P0 NANOSLEEP.SYNCS 0x989680 ;  /* 0x009896800000895d */ /* 0x010fea0003900000 */
[----:B------:R-:W4:Y:S02]  /*8840*/  @!P0 SYNCS.PHASECHK.TRANS64 P0, [R0+URZ], R3 ;  /* 0x00000003000085a7 */ /* 0x000f2400080010ff */
[----:B----4-:R-:W-:Y:S05]  /*8850*/  @!P0 BRA `(.L_x_178) ;  /* 0xfffffffc00f08947 */ /* 0x010fea000383ffff */
[----:B------:R-:W-:Y:S05]  /*8860*/  BRA `(.L_x_179) ;  /* 0xffffffac00c07947 */ /* 0x000fea000383ffff */
.L_x_57:
[----:B------:R-:W-:-:S07]  /*8870*/  MOV R0, UR4 ;  /* 0x0000000400007c02 */ /* 0x000fce0008000f00 */
.L_x_180:
[----:B-1----:R1:W4:Y:S02]  /*8880*/  SYNCS.PHASECHK.TRANS64.TRYWAIT P0, [R0+URZ], R3 ;  /* 0x00000003000075a7 */ /* 0x00232400080011ff */
[----:B----4-:R-:W-:Y:S05]  /*8890*/  @!P0 NANOSLEEP.SYNCS 0x989680 ;  /* 0x009896800000895d */ /* 0x010fea0003900000 */
[----:B------:R-:W4:Y:S02]  /*88a0*/  @!P0 SYNCS.PHASECHK.TRANS64 P0, [R0+URZ], R3 ;  /* 0x00000003000085a7 */ /* 0x000f2400080010ff */
[----:B----4-:R-:W-:Y:S05]  /*88b0*/  @!P0 BRA `(.L_x_180) ;  /* 0xfffffffc00f08947 */ /* 0x010fea000383ffff */
[----:B------:R-:W-:Y:S05]  /*88c0*/  BRA `(.L_x_181) ;  /* 0xffffffac00d07947 */ /* 0x000fea000383ffff */
.L_x_58:
[----:B------:R-:W-:-:S07]  /*88d0*/  MOV R0, UR4 ;  /* 0x0000000400007c02 */ /* 0x000fce0008000f00 */
.L_x_182:
[----:B-1----:R1:W4:Y:S02]  /*88e0*/  SYNCS.PHASECHK.TRANS64.TRYWAIT P0, [R0+URZ], R3 ;  /* 0x00000003000075a7 */ /* 0x00232400080011ff */
[----:B----4-:R-:W-:Y:S05]  /*88f0*/  @!P0 NANOSLEEP.SYNCS 0x989680 ;  /* 0x009896800000895d */ /* 0x010fea0003900000 */
[----:B------:R-:W4:Y:S02]  /*8900*/  @!P0 SYNCS.PHASECHK.TRANS64 P0, [R0+URZ], R3 ;  /* 0x00000003000085a7 */ /* 0x000f2400080010ff */
[----:B----4-:R-:W-:Y:S05]  /*8910*/  @!P0 BRA `(.L_x_182) ;  /* 0xfffffffc00f08947 */ /* 0x010fea000383ffff */
[----:B------:R-:W-:Y:S05]  /*8920*/  BRA `(.L_x_183) ;  /* 0xffffffac00e07947 */ /* 0x000fea000383ffff */
.L_x_61:
[----:B------:R-:W-:-:S07]  /*8930*/  MOV R4, UR45 ;  /* 0x0000002d00047c02 */ /* 0x000fce0008000f00 */
.L_x_184:
[----:B-1----:R1:W2:Y:S02]  /*8940*/  SYNCS.PHASECHK.TRANS64.TRYWAIT P1, [R4+URZ+0x1e8], R7 ;  /* 0x0001e807040075a7 */ /* 0x0022a400080211ff */
[----:B--2---:R-:W-:Y:S05]  /*8950*/  @!P1 NANOSLEEP.SYNCS 0x989680 ;  /* 0x009896800000995d */ /* 0x004fea0003900000 */
[----:B------:R-:W2:Y:S02]  /*8960*/  @!P1 SYNCS.PHASECHK.TRANS64 P1, [R4+URZ+0x1e8], R7 ;  /* 0x0001e807040095a7 */ /* 0x000ea400080210ff */
[----:B--2---:R-:W-:Y:S05]  /*8970*/  @!P1 BRA `(.L_x_184) ;  /* 0xfffffffc00f09947 */ /* 0x004fea000383ffff */
[----:B------:R-:W-:Y:S05]  /*8980*/  BRA `(.L_x_185) ;  /* 0xffffffb000487947 */ /* 0x000fea000383ffff */
.L_x_62:
[----:B-1----:R-:W-:-:S07]  /*8990*/  MOV R4, UR45 ;  /* 0x0000002d00047c02 */ /* 0x002fce0008000f00 */
.L_x_186:
[----:B-1----:R1:W2:Y:S02]  /*89a0*/  SYNCS.PHASECHK.TRANS64.TRYWAIT P1, [R4+URZ+0x1e0], R5 ;  /* 0x0001e005040075a7 */ /* 0x0022a400080211ff */
[----:B--2---:R-:W-:Y:S05]  /*89b0*/  @!P1 NANOSLEEP.SYNCS 0x989680 ;  /* 0x009896800000995d */ /* 0x004fea0003900000 */
[----:B------:R-:W2:Y:S02]  /*89c0*/  @!P1 SYNCS.PHASECHK.TRANS64 P1, [R4+URZ+0x1e0], R5 ;  /* 0x0001e005040095a7 */ /* 0x000ea400080210ff */
[----:B--2---:R-:W-:Y:S05]  /*89d0*/  @!P1 BRA `(.L_x_186) ;  /* 0xfffffffc00f09947 */ /* 0x004fea000383ffff */
[----:B------:R-:W-:Y:S05]  /*89e0*/  BRA `(.L_x_187) ;  /* 0xffffffb000507947 */ /* 0x000fea000383ffff */
.L_x_70:
[----:B------:R-:W-:-:S07]  /*89f0*/  MOV R0, UR6 ;  /* 0x0000000600007c02 */ /* 0x000fce0008000f00 */
.L_x_188:
[----:B-1----:R1:W2:Y:S02]  /*8a00*/  SYNCS.PHASECHK.TRANS64.TRYWAIT P0, [R0+URZ+0x1e0], R5 ;  /* 0x0001e005000075a7 */ /* 0x0022a400080011ff */
[----:B--2---:R-:W-:Y:S05]  /*8a10*/  @!P0 NANOSLEEP.SYNCS 0x989680 ;  /* 0x009896800000895d */ /* 0x004fea0003900000 */
[----:B------:R-:W2:Y:S02]  /*8a20*/  @!P0 SYNCS.PHASECHK.TRANS64 P0, [R0+URZ+0x1e0], R5 ;  /* 0x0001e005000085a7 */ /* 0x000ea400080010ff */
[----:B--2---:R-:W-:Y:S05]  /*8a30*/  @!P0 BRA `(.L_x_188) ;  /* 0xfffffffc00f08947 */ /* 0x004fea000383ffff */
[----:B------:R-:W-:Y:S05]  /*8a40*/  BRA `(.L_x_189) ;  /* 0xffffffb400c07947 */ /* 0x000fea000383ffff */
.L_x_71:
[----:B------:R-:W-:-:S07]  /*8a50*/  MOV R5, UR8 ;  /* 0x0000000800057c02 */ /* 0x000fce0008000f00 */
.L_x_190:
[----:B-1----:R1:W2:Y:S02]  /*8a60*/  SYNCS.PHASECHK.TRANS64.TRYWAIT P0, [R5+URZ+0x200], R0 ;  /* 0x00020000050075a7 */ /* 0x0022a400080011ff */
[----:B--2---:R-:W-:Y:S05]  /*8a70*/  @!P0 NANOSLEEP.SYNCS 0x989680 ;  /* 0x009896800000895d */ /* 0x004fea0003900000 */
[----:B------:R-:W2:Y:S02]  /*8a80*/  @!P0 SYNCS.PHASECHK.TRANS64 P0, [R5+URZ+0x200], R0 ;  /* 0x00020000050085a7 */ /* 0x000ea400080010ff */
[----:B--2---:R-:W-:Y:S05]  /*8a90*/  @!P0 BRA `(.L_x_190) ;  /* 0xfffffffc00f08947 */ /* 0x004fea000383ffff */
[----:B------:R-:W-:Y:S05]  /*8aa0*/  BRA `(.L_x_191) ;  /* 0xffffffb400dc7947 */ /* 0x000fea000383ffff */
.L_x_74:
[----:B-1----:R-:W-:Y:S07]  /*8ab0*/  MOV R0, UR7 ;  /* 0x0000000700007c02 */ /* 0x002fee0008000f00 */
.L_x_192:
[----:B-1----:R1:W2:Y:S02]  /*8ac0*/  SYNCS.PHASECHK.TRANS64.TRYWAIT P0, [R0+URZ], R5 ;  /* 0x00000005000075a7 */ /* 0x0022a400080011ff */
[----:B--2---:R-:W-:Y:S05]  /*8ad0*/  @!P0 NANOSLEEP.SYNCS 0x989680 ;  /* 0x009896800000895d */ /* 0x004fea0003900000 */
[----:B------:R-:W2:Y:S02]  /*8ae0*/  @!P0 SYNCS.PHASECHK.TRANS64 P0, [R0+URZ], R5 ;  /* 0x00000005000085a7 */ /* 0x000ea400080010ff */
[----:B--2---:R-:W-:Y:S05]  /*8af0*/  @!P0 BRA `(.L_x_192) ;  /* 0xfffffffc00f08947 */ /* 0x004fea000383ffff */
[----:B------:R-:W-:Y:S05]  /*8b00*/  BRA `(.L_x_73) ;  /* 0xffffffb800007947 */ /* 0x000fea000383ffff */
.L_x_77:
[----:B------:R-:W-:-:S07]  /*8b10*/  MOV R0, UR5 ;  /* 0x0000000500007c02 */ /* 0x000fce0008000f00 */
.L_x_193:
[----:B-1----:R1:W4:Y:S02]  /*8b20*/  SYNCS.PHASECHK.TRANS64.TRYWAIT P0, [R0+URZ], R3 ;  /* 0x00000003000075a7 */ /* 0x00232400080011ff */
[----:B----4-:R-:W-:Y:S05]  /*8b30*/  @!P0 NANOSLEEP.SYNCS 0x989680 ;  /* 0x009896800000895d */ /* 0x010fea0003900000 */
[----:B------:R-:W4:Y:S02]  /*8b40*/  @!P0 SYNCS.PHASECHK.TRANS64 P0, [R0+URZ], R3 ;  /* 0x00000003000085a7 */ /* 0x000f2400080010ff */
[----:B----4-:R-:W-:Y:S05]  /*8b50*/  @!P0 BRA `(.L_x_193) ;  /* 0xfffffffc00f08947 */ /* 0x010fea000383ffff */
[----:B------:R-:W-:Y:S05]  /*8b60*/  BRA `(.L_x_194) ;  /* 0xffffffb800c87947 */ /* 0x000fea000383ffff */
.L_x_78:
[----:B------:R-:W-:-:S07]  /*8b70*/  MOV R0, UR7 ;  /* 0x0000000700007c02 */ /* 0x000fce0008000f00 */
.L_x_195:
[----:B-1----:R1:W4:Y:S02]  /*8b80*/  SYNCS.PHASECHK.TRANS64.TRYWAIT P0, [R0+URZ], R3 ;  /* 0x00000003000075a7 */ /* 0x00232400080011ff */
[----:B----4-:R-:W-:Y:S05]  /*8b90*/  @!P0 NANOSLEEP.SYNCS 0x989680 ;  /* 0x009896800000895d */ /* 0x010fea0003900000 */
[----:B------:R-:W4:Y:S02]  /*8ba0*/  @!P0 SYNCS.PHASECHK.TRANS64 P0, [R0+URZ], R3 ;  /* 0x00000003000085a7 */ /* 0x000f2400080010ff */
[----:B----4-:R-:W-:Y:S05]  /*8bb0*/  @!P0 BRA `(.L_x_195) ;  /* 0xfffffffc00f08947 */ /* 0x010fea000383ffff */
[----:B------:R-:W-:Y:S05]  /*8bc0*/  BRA `(.L_x_196) ;  /* 0xffffffb800d47947 */ /* 0x000fea000383ffff */
.L_x_83:
[----:B------:R-:W-:Y:S07]  /*8bd0*/  MOV R0, UR7 ;  /* 0x0000000700007c02 */ /* 0x000fee0008000f00 */
.L_x_197:
[----:B--2---:R2:W3:Y:S02]  /*8be0*/  SYNCS.PHASECHK.TRANS64.TRYWAIT P0, [R0+URZ+0x1e0], R3 ;  /* 0x0001e003000075a7 */ /* 0x0044e400080011ff */
[----:B---3--:R-:W-:Y:S05]  /*8bf0*/  @!P0 NANOSLEEP.SYNCS 0x989680 ;  /* 0x009896800000895d */ /* 0x008fea0003900000 */
[----:B------:R-:W3:Y:S02]  /*8c00*/  @!P0 SYNCS.PHASECHK.TRANS64 P0, [R0+URZ+0x1e0], R3 ;  /* 0x0001e003000085a7 */ /* 0x000ee400080010ff */
[----:B---3--:R-:W-:Y:S05]  /*8c10*/  @!P0 BRA `(.L_x_197) ;  /* 0xfffffffc00f08947 */ /* 0x008fea000383ffff */
[----:B------:R-:W-:Y:S05]  /*8c20*/  BRA `(.L_x_198) ;  /* 0xffffffbc00e47947 */ /* 0x000fea000383ffff */
.L_x_86:
[----:B------:R-:W-:Y:S07]  /*8c30*/  MOV R0, UR7 ;  /* 0x0000000700007c02 */ /* 0x000fee0008000f00 */
.L_x_199:
[----:B--2---:R2:W3:Y:S02]  /*8c40*/  SYNCS.PHASECHK.TRANS64.TRYWAIT P0, [R0+URZ+0x1d8], R3 ;  /* 0x0001d803000075a7 */ /* 0x0044e400080011ff */
[----:B---3--:R-:W-:Y:S05]  /*8c50*/  @!P0 NANOSLEEP.SYNCS 0x989680 ;  /* 0x009896800000895d */ /* 0x008fea0003900000 */
[----:B------:R-:W3:Y:S02]  /*8c60*/  @!P0 SYNCS.PHASECHK.TRANS64 P0, [R0+URZ+0x1d8], R3 ;  /* 0x0001d803000085a7 */ /* 0x000ee400080010ff */
[----:B---3--:R-:W-:Y:S05]  /*8c70*/  @!P0 BRA `(.L_x_199) ;  /* 0xfffffffc00f08947 */ /* 0x008fea000383ffff */
[----:B------:R-:W-:Y:S05]  /*8c80*/  BRA `(.L_x_85) ;  /* 0xffffffc000bc7947 */ /* 0x000fea000383ffff */
.L_x_89:
[----:B------:R-:W-:Y:S07]  /*8c90*/  MOV R3, UR17 ;  /* 0x0000001100037c02 */ /* 0x000fee0008000f00 */
.L_x_200:
[----:B-1----:R1:W2:Y:S02]  /*8ca0*/  SYNCS.PHASECHK.TRANS64.TRYWAIT P0, [R3+URZ+0x1b8], R0 ;  /* 0x0001b800030075a7 */ /* 0x0022a400080011ff */
[----:B--2---:R-:W-:Y:S05]  /*8cb0*/  @!P0 NANOSLEEP.SYNCS 0x989680 ;  /* 0x009896800000895d */ /* 0x004fea0003900000 */
[----:B------:R-:W2:Y:S02]  /*8cc0*/  @!P0 SYNCS.PHASECHK.TRANS64 P0, [R3+URZ+0x1b8], R0 ;  /* 0x0001b800030085a7 */ /* 0x000ea400080010ff */
[----:B--2---:R-:W-:Y:S05]  /*8cd0*/  @!P0 BRA `(.L_x_200) ;  /* 0xfffffffc00f08947 */ /* 0x004fea000383ffff */
[----:B------:R-:W-:Y:S05]  /*8ce0*/  BRA `(.L_x_201) ;  /* 0xffffffc400787947 */ /* 0x000fea000383ffff */
.L_x_90:
[----:B------:R-:W-:Y:S07]  /*8cf0*/  MOV R3, UR14 ;  /* 0x0000000e00037c02 */ /* 0x000fee0008000f00 */
.L_x_202:
[----:B-1----:R1:W2:Y:S02]  /*8d00*/  SYNCS.PHASECHK.TRANS64.TRYWAIT P0, [R3+URZ+0x1b8], R12 ;  /* 0x0001b80c030075a7 */ /* 0x0022a400080011ff */
[----:B--2---:R-:W-:Y:S05]  /*8d10*/  @!P0 NANOSLEEP.SYNCS 0x989680 ;  /* 0x009896800000895d */ /* 0x004fea0003900000 */
[----:B------:R-:W2:Y:S02]  /*8d20*/  @!P0 SYNCS.PHASECHK.TRANS64 P0, [R3+URZ+0x1b8], R12 ;  /* 0x0001b80c030085a7 */ /* 0x000ea400080010ff */
[----:B--2---:R-:W-:Y:S05]  /*8d30*/  @!P0 BRA `(.L_x_202) ;  /* 0xfffffffc00f08947 */ /* 0x004fea000383ffff */
[----:B------:R-:W-:Y:S05]  /*8d40*/  BRA `(.L_x_203) ;  /* 0xffffffc800107947 */ /* 0x000fea000383ffff */
.L_x_92:
[----:B------:R-:W-:-:S07]  /*8d50*/  MOV R0, UR4 ;  /* 0x0000000400007c02 */ /* 0x000fce0008000f00 */
.L_x_204:
[----:B-1----:R1:W3:Y:S02]  /*8d60*/  SYNCS.PHASECHK.TRANS64.TRYWAIT P0, [R0+URZ], R3 ;  /* 0x00000003000075a7 */ /* 0x0022e400080011ff */
[----:B---3--:R-:W-:Y:S05]  /*8d70*/  @!P0 NANOSLEEP.SYNCS 0x989680 ;  /* 0x009896800000895d */ /* 0x008fea0003900000 */
[----:B------:R-:W3:Y:S02]  /*8d80*/  @!P0 SYNCS.PHASECHK.TRANS64 P0, [R0+URZ], R3 ;  /* 0x00000003000085a7 */ /* 0x000ee400080010ff */
[----:B---3--:R-:W-:Y:S05]  /*8d90*/  @!P0 BRA `(.L_x_204) ;  /* 0xfffffffc00f08947 */ /* 0x008fea000383ffff */
[----:B------:R-:W-:Y:S05]  /*8da0*/  BRA `(.L_x_205) ;  /* 0xffffffc800887947 */ /* 0x000fea000383ffff */
.L_x_93:
[----:B-1----:R1:W3:Y:S02]  /*8db0*/  SYNCS.PHASECHK.TRANS64.TRYWAIT P0, [R2+URZ], R3 ;  /* 0x00000003020075a7 */ /* 0x0022e400080011ff */
[----:B---3--:R-:W-:Y:S05]  /*8dc0*/  @!P0 NANOSLEEP.SYNCS 0x989680 ;  /* 0x009896800000895d */ /* 0x008fea0003900000 */
[----:B------:R-:W3:Y:S02]  /*8dd0*/  @!P0 SYNCS.PHASECHK.TRANS64 P0, [R2+URZ], R3 ;  /* 0x00000003020085a7 */ /* 0x000ee400080010ff */
[----:B---3--:R-:W-:Y:S05]  /*8de0*/  @!P0 BRA `(.L_x_93) ;  /* 0xfffffffc00f08947 */ /* 0x008fea000383ffff */
[----:B------:R-:W-:Y:S05]  /*8df0*/  BRA `(.L_x_206) ;  /* 0xffffffc800b47947 */ /* 0x000fea000383ffff */
.L_x_95:
[----:B------:R-:W-:Y:S07]  /*8e00*/  MOV R0, UR52 ;  /* 0x0000003400007c02 */ /* 0x000fee0008000f00 */
.L_x_207:
[----:B-1----:R1:W2:Y:S02]  /*8e10*/  SYNCS.PHASECHK.TRANS64.TRYWAIT P0, [R0+URZ+0x1e0], R3 ;  /* 0x0001e003000075a7 */ /* 0x0022a400080011ff */
[----:B--2---:R-:W-:Y:S05]  /*8e20*/  @!P0 NANOSLEEP.SYNCS 0x989680 ;  /* 0x009896800000895d */ /* 0x004fea0003900000 */
[----:B------:R-:W2:Y:S02]  /*8e30*/  @!P0 SYNCS.PHASECHK.TRANS64 P0, [R0+URZ+0x1e0], R3 ;  /* 0x0001e003000085a7 */ /* 0x000ea400080010ff */
[----:B--2---:R-:W-:Y:S05]  /*8e40*/  @!P0 BRA `(.L_x_207) ;  /* 0xfffffffc00f08947 */ /* 0x004fea000383ffff */
[----:B------:R-:W-:Y:S05]  /*8e50*/  BRA `(.L_x_208) ;  /* 0xffffffcc00947947 */ /* 0x000fea000383ffff */
.L_x_105:
[----:B-1----:R1:W2:Y:S02]  /*8e60*/  SYNCS.PHASECHK.TRANS64.TRYWAIT P1, [R0+URZ+0x1a0], R5 ;  /* 0x0001a005000075a7 */ /* 0x0022a400080211ff */
[----:B--2---:R-:W-:Y:S05]  /*8e70*/  @!P1 NANOSLEEP.SYNCS 0x989680 ;  /* 0x009896800000995d */ /* 0x004fea0003900000 */
[----:B------:R-:W2:Y:S02]  /*8e80*/  @!P1 SYNCS.PHASECHK.TRANS64 P1, [R0+URZ+0x1a0], R5 ;  /* 0x0001a005000095a7 */ /* 0x000ea400080210ff */
[----:B--2---:R-:W-:Y:S05]  /*8e90*/  @!P1 BRA `(.L_x_105) ;  /* 0xfffffffc00f09947 */ /* 0x004fea000383ffff */
[----:B------:R-:W-:Y:S05]  /*8ea0*/  BRA `(.L_x_104) ;  /* 0xffffffd8008c7947 */ /* 0x000fea000383ffff */
.L_x_107:
[----:B-1----:R1:W4:Y:S02]  /*8eb0*/  SYNCS.PHASECHK.TRANS64.TRYWAIT P0, [R84+URZ+0x1f0], R3 ;  /* 0x0001f003540075a7 */ /* 0x00232400080011ff */
[----:B----4-:R-:W-:Y:S05]  /*8ec0*/  @!P0 NANOSLEEP.SYNCS 0x989680 ;  /* 0x009896800000895d */ /* 0x010fea0003900000 */
[----:B------:R-:W4:Y:S02]  /*8ed0*/  @!P0 SYNCS.PHASECHK.TRANS64 P0, [R84+URZ+0x1f0], R3 ;  /* 0x0001f003540085a7 */ /* 0x000f2400080010ff */
[----:B----4-:R-:W-:Y:S05]  /*8ee0*/  @!P0 BRA `(.L_x_107) ;  /* 0xfffffffc00f08947 */ /* 0x010fea000383ffff */
[----:B------:R-:W-:Y:S05]  /*8ef0*/  BRA `(.L_x_106) ;  /* 0xffffffd800e07947 */ /* 0x000fea000383ffff */
.L_x_118:
[----:B--2---:R2:W3:Y:S02]  /*8f00*/  SYNCS.PHASECHK.TRANS64.TRYWAIT P0, [R3+URZ+0x1a0], R4 ;  /* 0x0001a004030075a7 */ /* 0x0044e400080011ff */
[----:B---3--:R-:W-:Y:S05]  /*8f10*/  @!P0 NANOSLEEP.SYNCS 0x989680 ;  /* 0x009896800000895d */ /* 0x008fea0003900000 */
[----:B------:R-:W3:Y:S02]  /*8f20*/  @!P0 SYNCS.PHASECHK.TRANS64 P0, [R3+URZ+0x1a0], R4 ;  /* 0x0001a004030085a7 */ /* 0x000ee400080010ff */
[----:B---3--:R-:W-:Y:S05]  /*8f30*/  @!P0 BRA `(.L_x_118) ;  /* 0xfffffffc00f08947 */ /* 0x008fea000383ffff */
[----:B------:R-:W-:Y:S05]  /*8f40*/  BRA `(.L_x_117) ;  /* 0xffffffe000fc7947 */ /* 0x000fea000383ffff */
        .weak           $__internal_0_$__cuda_sm10x_tcgen05_guardrail_trap_col_being_dealloced_not_returned_by_alloc
        .type           $__internal_0_$__cuda_sm10x_tcgen05_guardrail_trap_col_being_dealloced_not_returned_by_alloc,@function
        .size           $__internal_0_$__cuda_sm10x_tcgen05_guardrail_trap_col_being_dealloced_not_returned_by_alloc,($__internal_1_$__cuda_sm10x_tcgen05_guardrail_trap_phase_invalid_during_alloc - $__internal_0_$__cuda_sm10x_tcgen05_guardrail_trap_col_being_dealloced_not_returned_by_alloc)
$__internal_0_$__cuda_sm10x_tcgen05_guardrail_trap_col_being_dealloced_not_returned_by_alloc:
[----:B------:R-:W-:Y:S05]  /*8f50*/  BPT.TRAP 0x1 ;  /* 0x000000040000795c */ /* 0x000fea0000300000 */
[----:B------:R-:W-:-:S04]  /*8f60*/  MOV R3, 0x0 ;  /* 0x0000000000037802 */ /* 0x000fc80000000f00 */
[----:B------:R-:W-:Y:S05]  /*8f70*/  RET.REL.NODEC R2 `(_ZN7cutlass13device_kernelINS_4conv6kernel13ConvUniversalINS1_16ConvProblemShapeILNS1_8OperatorE1ELi2EEENS1_10collective14CollectiveConvINS1_47MainloopSm100TmaUmmaWarpSpecializedImplicitGemmILS5_1ELi26ELi2ELi1ELi2EN4cute5tupleIJNSA_1CILi1EEESD_SD_EEEEENSB_IJNSC_ILi64EEESG_NSB_IJNSC_ILi32EEEEEEEEENS_6half_tESK_NSA_8TiledMMAINSA_8MMA_AtomIJNSA_20SM100_MMA_F16BF16_SSISK_SK_fLi64ELi64ELNSA_4UMMA5MajorE0ELSP_1ELNSO_7ScaleInE0ELSQ_0EEEEEENSA_6LayoutISE_NSB_IJNSC_ILi0EEESU_SU_EEEEENSB_IJNSA_10UnderscoreESX_SX_EEEEENS7_6detail27Sm100ImplicitGemmTileTraitsINSA_20SM90_TMA_LOAD_IM2COLENSA_14ComposedLayoutINSA_7SwizzleILi2ELi4ELi3EEENSA_18smem_ptr_flag_bitsILi16EEENST_INSB_IJNSC_ILi8EEESH_EEENSB_IJSH_SD_EEEEEEEvEENS11_INSA_13SM90_TMA_LOADENS13_INS14_ILi3ELi4ELi3EEES17_NST_INSB_IJSG_S18_EEENSB_IJSD_SG_EEEEEEEvEEEENS_8epilogue10collective18CollectiveEpilogueINS1M_23Sm100TmaWarpSpecializedILi3ELi2ELi16ELb1ELb0EEEJSJ_NSB_IJNST_ISG_SD_EENST_ISH_SD_EEEEESK_NSB_IJNSB_IJlllEEESD_SU_EEESK_S1V_NS1M_6fusion15FusionCallbacksIS1Q_NS1W_17LinearCombinationISK_fSK_fLNS_15FloatRoundStyleE2EEESJ_S1T_JEEENSA_5SM1004TMEM4LOAD26SM100_TMEM_LOAD_16dp256b4xES12_S1C_NSA_17SM75_U32x4_LDSM_NENSA_21SM90_TMA_STORE_IM2COLES1C_NSA_17SM90_U32x4_STSM_NENSA_39AutoVectorizingCopyWithAssumedAlignmentILi128EEEEEEvvEEEEvNT_6ParamsE) ;  /* 0xffffff7002207950 */ /* 0x000fea0003c3ffff */
        .weak           $__internal_1_$__cuda_sm10x_tcgen05_guardrail_trap_phase_invalid_during_alloc
        .type           $__internal_1_$__cuda_sm10x_tcgen05_guardrail_trap_phase_invalid_during_alloc,@function
        .size           $__internal_1_$__cuda_sm10x_tcgen05_guardrail_trap_phase_invalid_during_alloc,($__internal_2_$__cuda_sm10x_tcgen05_guardrail_trap_unallocated_columns_being_dealloced - $__internal_1_$__cuda_sm10x_tcgen05_guardrail_trap_phase_invalid_during_alloc)
$__internal_1_$__cuda_sm10x_tcgen05_guardrail_trap_phase_invalid_during_alloc:
[----:B------:R-:W-:Y:S05]  /*8f80*/  BPT.TRAP 0x1 ;  /* 0x000000040000795c */ /* 0x000fea0000300000 */
[----:B------:R-:W-:-:S04]  /*8f90*/  HFMA2 R3, -RZ, RZ, 0, 0 ;  /* 0x00000000ff037431 */ /* 0x000fc800000001ff */
[----:B------:R-:W-:Y:S05]  /*8fa0*/  RET.REL.NODEC R2 `(_ZN7cutlass13device_kernelINS_4conv6kernel13ConvUniversalINS1_16ConvProblemShapeILNS1_8OperatorE1ELi2EEENS1_10collective14CollectiveConvINS1_47MainloopSm100TmaUmmaWarpSpecializedImplicitGemmILS5_1ELi26ELi2ELi1ELi2EN4cute5tupleIJNSA_1CILi1EEESD_SD_EEEEENSB_IJNSC_ILi64EEESG_NSB_IJNSC_ILi32EEEEEEEEENS_6half_tESK_NSA_8TiledMMAINSA_8MMA_AtomIJNSA_20SM100_MMA_F16BF16_SSISK_SK_fLi64ELi64ELNSA_4UMMA5MajorE0ELSP_1ELNSO_7ScaleInE0ELSQ_0EEEEEENSA_6LayoutISE_NSB_IJNSC_ILi0EEESU_SU_EEEEENSB_IJNSA_10UnderscoreESX_SX_EEEEENS7_6detail27Sm100ImplicitGemmTileTraitsINSA_20SM90_TMA_LOAD_IM2COLENSA_14ComposedLayoutINSA_7SwizzleILi2ELi4ELi3EEENSA_18smem_ptr_flag_bitsILi16EEENST_INSB_IJNSC_ILi8EEESH_EEENSB_IJSH_SD_EEEEEEEvEENS11_INSA_13SM90_TMA_LOADENS13_INS14_ILi3ELi4ELi3EEES17_NST_INSB_IJSG_S18_EEENSB_IJSD_SG_EEEEEEEvEEEENS_8epilogue10collective18CollectiveEpilogueINS1M_23Sm100TmaWarpSpecializedILi3ELi2ELi16ELb1ELb0EEEJSJ_NSB_IJNST_ISG_SD_EENST_ISH_SD_EEEEESK_NSB_IJNSB_IJlllEEESD_SU_EEESK_S1V_NS1M_6fusion15FusionCallbacksIS1Q_NS1W_17LinearCombinationISK_fSK_fLNS_15FloatRoundStyleE2EEESJ_S1T_JEEENSA_5SM1004TMEM4LOAD26SM100_TMEM_LOAD_16dp256b4xES12_S1C_NSA_17SM75_U32x4_LDSM_NENSA_21SM90_TMA_STORE_IM2COLES1C_NSA_17SM90_U32x4_STSM_NENSA_39AutoVectorizingCopyWithAssumedAlignmentILi128EEEEEEvvEEEEvNT_6ParamsE) ;  /* 0xffffff7002147950 */ /* 0x000fea0003c3ffff */
        .weak           $__internal_2_$__cuda_sm10x_tcgen05_guardrail_trap_unallocated_columns_being_dealloced
        .type           $__internal_2_$__cuda_sm10x_tcgen05_guardrail_trap_unallocated_columns_being_dealloced,@function
        .size           $__internal_2_$__cuda_sm10x_tcgen05_guardrail_trap_unallocated_columns_being_dealloced,(.L_x_210 - $__internal_2_$__cuda_sm10x_tcgen05_guardrail_trap_unallocated_columns_being_dealloced)
$__internal_2_$__cuda_sm10x_tcgen05_guardrail_trap_unallocated_columns_being_dealloced:
[----:B------:R-:W-:Y:S05]  /*8fb0*/  BPT.TRAP 0x1 ;  /* 0x000000040000795c */ /* 0x000fea0000300000 */
[----:B------:R-:W-:-:S04]  /*8fc0*/  MOV R3, 0x0 ;  /* 0x0000000000037802 */ /* 0x000fc80000000f00 */
[----:B------:R-:W-:Y:S05]  /*8fd0*/  RET.REL.NODEC R2 `(_ZN7cutlass13device_kernelINS_4conv6kernel13ConvUniversalINS1_16ConvProblemShapeILNS1_8OperatorE1ELi2EEENS1_10collective14CollectiveConvINS1_47MainloopSm100TmaUmmaWarpSpecializedImplicitGemmILS5_1ELi26ELi2ELi1ELi2EN4cute5tupleIJNSA_1CILi1EEESD_SD_EEEEENSB_IJNSC_ILi64EEESG_NSB_IJNSC_ILi32EEEEEEEEENS_6half_tESK_NSA_8TiledMMAINSA_8MMA_AtomIJNSA_20SM100_MMA_F16BF16_SSISK_SK_fLi64ELi64ELNSA_4UMMA5MajorE0ELSP_1ELNSO_7ScaleInE0ELSQ_0EEEEEENSA_6LayoutISE_NSB_IJNSC_ILi0EEESU_SU_EEEEENSB_IJNSA_10UnderscoreESX_SX_EEEEENS7_6detail27Sm100ImplicitGemmTileTraitsINSA_20SM90_TMA_LOAD_IM2COLENSA_14ComposedLayoutINSA_7SwizzleILi2ELi4ELi3EEENSA_18smem_ptr_flag_bitsILi16EEENST_INSB_IJNSC_ILi8EEESH_EEENSB_IJSH_SD_EEEEEEEvEENS11_INSA_13SM90_TMA_LOADENS13_INS14_ILi3ELi4ELi3EEES17_NST_INSB_IJSG_S18_EEENSB_IJSD_SG_EEEEEEEvEEEENS_8epilogue10collective18CollectiveEpilogueINS1M_23Sm100TmaWarpSpecializedILi3ELi2ELi16ELb1ELb0EEEJSJ_NSB_IJNST_ISG_SD_EENST_ISH_SD_EEEEESK_NSB_IJNSB_IJlllEEESD_SU_EEESK_S1V_NS1M_6fusion15FusionCallbacksIS1Q_NS1W_17LinearCombinationISK_fSK_fLNS_15FloatRoundStyleE2EEESJ_S1T_JEEENSA_5SM1004TMEM4LOAD26SM100_TMEM_LOAD_16dp256b4xES12_S1C_NSA_17SM75_U32x4_LDSM_NENSA_21SM90_TMA_STORE_IM2COLES1C_NSA_17SM90_U32x4_STSM_NENSA_39AutoVectorizingCopyWithAssumedAlignmentILi128EEEEEEvvEEEEvNT_6ParamsE) ;  /* 0xffffff7002087950 */ /* 0x000fea0003c3ffff */
.L_x_209:
[----:B------:R-:W-:-:S00]  /*8fe0*/  BRA `(.L_x_209) ;  /* 0xfffffffc00fc7947 */ /* 0x000fc0000383ffff */
[----:B------:R-:W-:-:S00]  /*8ff0*/  NOP ;  /* 0x0000000000007918 */ /* 0x000fc00000000000 */
        /* <DEDUP_REMOVED lines=8> */
.L_x_210:


//--------------------- .nv.global.init           --------------------------
	.section	.nv.global.init,"aw",@progbits
.nv.global.init:
	.type		$str$29,@object
	.size		$str$29,($str$30 - $str$29)
$str$29:
        /*0000*/ 	.byte	0x28, 0x61, 0x64, 0x64, 0x72, 0x65, 0x73, 0x73, 0x20, 0x26, 0x20, 0x6d, 0x61, 0x73, 0x6b, 0x29
        /*0010*/ 	.byte	0x20, 0x3d, 0x3d, 0x20, 0x30, 0x00
	.type		$str$30,@object
	.size		$str$30,($str$28 - $str$30)
$str$30:
        /*0016*/ 	.byte	0x2f, 0x74, 0x6d, 0x70, 0x2f, 0x63, 0x75, 0x74, 0x6c, 0x61, 0x73, 0x73, 0x5f, 0x73, 0x77, 0x65
        /*0026*/ 	.byte	0x65, 0x70, 0x5f, 0x73, 0x72, 0x63, 0x2f, 0x69, 0x6e, 0x63, 0x6c, 0x75, 0x64, 0x65, 0x2f, 0x63
        /*0036*/ 	.byte	0x75, 0x74, 0x65, 0x2f, 0x70, 0x6f, 0x69, 0x6e, 0x74, 0x65, 0x72, 0x5f, 0x66, 0x6c, 0x61, 0x67
        /*0046*/ 	.byte	0x67, 0x65, 0x64, 0x2e, 0x68, 0x70, 0x70, 0x00
	.type		$str$28,@object
	.size		$str$28,($str$27 - $str$28)
$str$28:
        /*004e*/ 	.byte	0x2f, 0x74, 0x6d, 0x70, 0x2f, 0x63, 0x75, 0x74, 0x6c, 0x61, 0x73, 0x73, 0x5f, 0x73, 0x77, 0x65
        /*005e*/ 	.byte	0x65, 0x70, 0x5f, 0x73, 0x72, 0x63, 0x2f, 0x69, 0x6e, 0x63, 0x6c, 0x75, 0x64, 0x65, 0x2f, 0x63
        /*006e*/ 	.byte	0x75, 0x74, 0x65, 0x2f, 0x61, 0x74, 0x6f, 0x6d, 0x2f, 0x63, 0x6f, 0x70, 0x79, 0x5f, 0x74, 0x72
        /*007e*/ 	.byte	0x61, 0x69, 0x74, 0x73, 0x5f, 0x73, 0x6d, 0x31, 0x30, 0x30, 0x2e, 0x68, 0x70, 0x70, 0x00
	.type		$str$27,@object
	.size		$str$27,(__unnamed_1 - $str$27)
$str$27:
        /*008d*/ 	.byte	0x28, 0x28, 0x75, 0x69, 0x6e, 0x74, 0x33, 0x32, 0x5f, 0x74, 0x28, 0x74, 0x68, 0x72, 0x65, 0x61
        /*009d*/ 	.byte	0x64, 0x49, 0x64, 0x78, 0x2e, 0x78, 0x29, 0x20, 0x2f, 0x20, 0x33, 0x32, 0x29, 0x20, 0x25, 0x20
        /*00ad*/ 	.byte	0x34, 0x29, 0x20, 0x3d, 0x3d, 0x20, 0x28, 0x28, 0x28, 0x74, 0x6d, 0x65, 0x6d, 0x5f, 0x61, 0x64
        /*00bd*/ 	.byte	0x64, 0x72, 0x20, 0x3e, 0x3e, 0x20, 0x31, 0x36, 0x29, 0x20, 0x2f, 0x20, 0x33, 0x32, 0x29, 0x20
        /*00cd*/ 	.byte	0x25, 0x20, 0x34, 0x29, 0x00
	.type		__unnamed_1,@object
	.size		__unnamed_1,(__unnamed_2 - __unnamed_1)
__unnamed_1:
        /*00d2*/ 	.byte	0x61, 0x75, 0x74, 0x6f, 0x20, 0x63, 0x75, 0x74, 0x65, 0x3a, 0x3a, 0x61, 0x73, 0x5f, 0x70, 0x6f
        /* <DEDUP_REMOVED lines=24> */
        /*0262*/ 	.byte	0x3e, 0x3e, 0x3e, 0x5d, 0x00
	.type		__unnamed_2,@object
	.size		__unnamed_2,(.L_2 - __unnamed_2)
__unnamed_2:
        /* <DEDUP_REMOVED lines=46> */
.L_2:


//--------------------- .nv.shared._ZN7cutlass13device_kernelINS_4conv6kernel13ConvUniversalINS1_16ConvProblemShapeILNS1_8OperatorE1ELi2EEENS1_10collective14CollectiveConvINS1_47MainloopSm100TmaUmmaWarpSpecializedImplicitGemmILS5_1ELi26ELi2ELi1ELi2EN4cute5tupleIJNSA_1CILi1EEESD_SD_EEEEENSB_IJNSC_ILi64EEESG_NSB_IJNSC_ILi32EEEEEEEEENS_6half_tESK_NSA_8TiledMMAINSA_8MMA_AtomIJNSA_20SM100_MMA_F16BF16_SSISK_SK_fLi64ELi64ELNSA_4UMMA5MajorE0ELSP_1ELNSO_7ScaleInE0ELSQ_0EEEEEENSA_6LayoutISE_NSB_IJNSC_ILi0EEESU_SU_EEEEENSB_IJNSA_10UnderscoreESX_SX_EEEEENS7_6detail27Sm100ImplicitGemmTileTraitsINSA_20SM90_TMA_LOAD_IM2COLENSA_14ComposedLayoutINSA_7SwizzleILi2ELi4ELi3EEENSA_18smem_ptr_flag_bitsILi16EEENST_INSB_IJNSC_ILi8EEESH_EEENSB_IJSH_SD_EEEEEEEvEENS11_INSA_13SM90_TMA_LOADENS13_INS14_ILi3ELi4ELi3EEES17_NST_INSB_IJSG_S18_EEENSB_IJSD_SG_EEEEEEEvEEEENS_8epilogue10collective18CollectiveEpilogueINS1M_23Sm100TmaWarpSpecializedILi3ELi2ELi16ELb1ELb0EEEJSJ_NSB_IJNST_ISG_SD_EENST_ISH_SD_EEEEESK_NSB_IJNSB_IJlllEEESD_SU_EEESK_S1V_NS1M_6fusion15FusionCallbacksIS1Q_NS1W_17LinearCombinationISK_fSK_fLNS_15FloatRoundStyleE2EEESJ_S1T_JEEENSA_5SM1004TMEM4LOAD26SM100_TMEM_LOAD_16dp256b4xES12_S1C_NSA_17SM75_U32x4_LDSM_NENSA_21SM90_TMA_STORE_IM2COLES1C_NSA_17SM90_U32x4_STSM_NENSA_39AutoVectorizingCopyWithAssumedAlignmentILi128EEEEEEvvEEEEvNT_6ParamsE --------------------------
	.section	.nv.shared._ZN7cutlass13device_kernelINS_4conv6kernel13ConvUniversalINS1_16ConvProblemShapeILNS1_8OperatorE1ELi2EEENS1_10collective14CollectiveConvINS1_47MainloopSm100TmaUmmaWarpSpecializedImplicitGemmILS5_1ELi26ELi2ELi1ELi2EN4cute5tupleIJNSA_1CILi1EEESD_SD_EEEEENSB_IJNSC_ILi64EEESG_NSB_IJNSC_ILi32EEEEEEEEENS_6half_tESK_NSA_8TiledMMAINSA_8MMA_AtomIJNSA_20SM100_MMA_F16BF16_SSISK_SK_fLi64ELi64ELNSA_4UMMA5MajorE0ELSP_1ELNSO_7ScaleInE0ELSQ_0EEEEEENSA_6LayoutISE_NSB_IJNSC_ILi0EEESU_SU_EEEEENSB_IJNSA_10UnderscoreESX_SX_EEEEENS7_6detail27Sm100ImplicitGemmTileTraitsINSA_20SM90_TMA_LOAD_IM2COLENSA_14ComposedLayoutINSA_7SwizzleILi2ELi4ELi3EEENSA_18smem_ptr_flag_bitsILi16EEENST_INSB_IJNSC_ILi8EEESH_EEENSB_IJSH_SD_EEEEEEEvEENS11_INSA_13SM90_TMA_LOADENS13_INS14_ILi3ELi4ELi3EEES17_NST_INSB_IJSG_S18_EEENSB_IJSD_SG_EEEEEEEvEEEENS_8epilogue10collective18CollectiveEpilogueINS1M_23Sm100TmaWarpSpecializedILi3ELi2ELi16ELb1ELb0EEEJSJ_NSB_IJNST_ISG_SD_EENST_ISH_SD_EEEEESK_NSB_IJNSB_IJlllEEESD_SU_EEESK_S1V_NS1M_6fusion15FusionCallbacksIS1Q_NS1W_17LinearCombinationISK_fSK_fLNS_15FloatRoundStyleE2EEESJ_S1T_JEEENSA_5SM1004TMEM4LOAD26SM100_TMEM_LOAD_16dp256b4xES12_S1C_NSA_17SM75_U32x4_LDSM_NENSA_21SM90_TMA_STORE_IM2COLES1C_NSA_17SM90_U32x4_STSM_NENSA_39AutoVectorizingCopyWithAssumedAlignmentILi128EEEEEEvvEEEEvNT_6ParamsE,"aw",@nobits
	.sectionflags	@""
	.align	16
	.zero		1024


//--------------------- .nv.shared.reserved.0     --------------------------
	.section	.nv.shared.reserved.0,"aw",@nobits
	.weak		__nv_reservedSMEM_offset_0_alias
	.size		__nv_reservedSMEM_offset_0_alias, 0, 64
	.other		__nv_reservedSMEM_offset_0_alias,@"STO_CUDA_RESERVED_SHARED STV_DEFAULT"
__nv_reservedSMEM_offset_0_alias:
	.zero		0
.nv.shared.reserved.0:
	.zero		64
	.weak		__nv_reservedSMEM_tcgen05_partition
	.type		__nv_reservedSMEM_tcgen05_partition,@object
	.size		__nv_reservedSMEM_tcgen05_partition,(.L_0 - __nv_reservedSMEM_tcgen05_partition)
__nv_reservedSMEM_tcgen05_partition:
	.zero		32
.L_0:


//--------------------- .nv.global                --------------------------
	.section	.nv.global,"aw",@nobits
.nv.global:
	.type		_ZN39_INTERNAL_7b41770e_4_k_cu_f0e4f6a9_27144cute1_E,@object
	.size		_ZN39_INTERNAL_7b41770e_4_k_cu_f0e4f6a9_27144cute1_E,(_ZN39_INTERNAL_7b41770e_4_k_cu_f0e4f6a9_27144cuda3std3__45__cpo6cbeginE - _ZN39_INTERNAL_7b41770e_4_k_cu_f0e4f6a9_27144cute1_E)
_ZN39_INTERNAL_7b41770e_4_k_cu_f0e4f6a9_27144cute1_E:
	.zero		1
	.type		_ZN39_INTERNAL_7b41770e_4_k_cu_f0e4f6a9_27144cuda3std3__45__cpo6cbeginE,@object
	.size		_ZN39_INTERNAL_7b41770e_4_k_cu_f0e4f6a9_27144cuda3std3__45__cpo6cbeginE,(_ZN39_INTERNAL_7b41770e_4_k_cu_f0e4f6a9_27144cuda3std3__48in_placeE - _ZN39_INTERNAL_7b41770e_4_k_cu_f0e4f6a9_27144cuda3std3__45__cpo6cbeginE)
_ZN39_INTERNAL_7b41770e_4_k_cu_f0e4f6a9_27144cuda3std3__45__cpo6cbeginE:
	.zero		1
	.type		_ZN39_INTERNAL_7b41770e_4_k_cu_f0e4f6a9_27144cuda3std3__48in_placeE,@object
	.size		_ZN39_INTERNAL_7b41770e_4_k_cu_f0e4f6a9_27144cuda3std3__48in_placeE,(_ZN39_INTERNAL_7b41770e_4_k_cu_f0e4f6a9_27144cuda3std6ranges3__45__cpo9iter_moveE - _ZN39_INTERNAL_7b41770e_4_k_cu_f0e4f6a9_27144cuda3std3__48in_placeE)
_ZN39_INTERNAL_7b41770e_4_k_cu_f0e4f6a9_27144cuda3std3__48in_placeE:
	.zero		1
	.type		_ZN39_INTERNAL_7b41770e_4_k_cu_f0e4f6a9_27144cuda3std6ranges3__45__cpo9iter_moveE,@object
	.size		_ZN39_INTERNAL_7b41770e_4_k_cu_f0e4f6a9_27144cuda3std6ranges3__45__cpo9iter_moveE,(_ZN39_INTERNAL_7b41770e_4_k_cu_f0e4f6a9_27144cuda3std3__45__cpo5beginE - _ZN39_INTERNAL_7b41770e_4_k_cu_f0e4f6a9_27144cuda3std6ranges3__45__cpo9iter_moveE)
_ZN39_INTERNAL_7b41770e_4_k_cu_f0e4f6a9_27144cuda3std6ranges3__45__cpo9iter_moveE:
	.zero		1
	.type		_ZN39_INTERNAL_7b41770e_4_k_cu_f0e4f6a9_27144cuda3std3__45__cpo5beginE,@object
	.size		_ZN39_INTERNAL_7b41770e_4_k_cu_f0e4f6a9_27144cuda3std3__45__cpo5beginE,(_ZN39_INTERNAL_7b41770e_4_k_cu_f0e4f6a9_27144cuda3std3__441_GLOBAL__N__7b41770e_4_k_cu_f0e4f6a9_27146ignoreE - _ZN39_INTERNAL_7b41770e_4_k_cu_f0e4f6a9_27144cuda3std3__45__cpo5beginE)
_ZN39_INTERNAL_7b41770e_4_k_cu_f0e4f6a9_27144cuda3std3__45__cpo5beginE:
	.zero		1
	.type		_ZN39_INTERNAL_7b41770e_4_k_cu_f0e4f6a9_27144cuda3std3__441_GLOBAL__N__7b41770e_4_k_cu_f0e4f6a9_27146ignoreE,@object
	.size		_ZN39_INTERNAL_7b41770e_4_k_cu_f0e4f6a9_27144cuda3std3__441_GLOBAL__N__7b41770e_4_k_cu_f0e4f6a9_27146ignoreE,(_ZN39_INTERNAL_7b41770e_4_k_cu_f0e4f6a9_27144cute7productE - _ZN39_INTERNAL_7b41770e_4_k_cu_f0e4f6a9_27144cuda3std3__441_GLOBAL__N__7b41770e_4_k_cu_f0e4f6a9_27146ignoreE)
_ZN39_INTERNAL_7b41770e_4_k_cu_f0e4f6a9_27144cuda3std3__441_GLOBAL__N__7b41770e_4_k_cu_f0e4f6a9_27146ignoreE:
	.zero		1
	.type		_ZN39_INTERNAL_7b41770e_4_k_cu_f0e4f6a9_27144cute7productE,@object
	.size		_ZN39_INTERNAL_7b41770e_4_k_cu_f0e4f6a9_27144cute7productE,(_ZN39_INTERNAL_7b41770e_4_k_cu_f0e4f6a9_27144cuda3std3__45__cpo3endE - _ZN39_INTERNAL_7b41770e_4_k_cu_f0e4f6a9_27144cute7productE)
_ZN39_INTERNAL_7b41770e_4_k_cu_f0e4f6a9_27144cute7productE:
	.zero		1
	.type		_ZN39_INTERNAL_7b41770e_4_k_cu_f0e4f6a9_27144cuda3std3__45__cpo3endE,@object
	.size		_ZN39_INTERNAL_7b41770e_4_k_cu_f0e4f6a9_27144cuda3std3__45__cpo3endE,(_ZN39_INTERNAL_7b41770e_4_k_cu_f0e4f6a9_27144cuda3std3__419piecewise_constructE - _ZN39_INTERNAL_7b41770e_4_k_cu_f0e4f6a9_27144cuda3std3__45__cpo3endE)
_ZN39_INTERNAL_7b41770e_4_k_cu_f0e4f6a9_27144cuda3std3__45__cpo3endE:
	.zero		1
	.type		_ZN39_INTERNAL_7b41770e_4_k_cu_f0e4f6a9_27144cuda3std3__419piecewise_constructE,@object
	.size		_ZN39_INTERNAL_7b41770e_4_k_cu_f0e4f6a9_27144cuda3std3__419piecewise_constructE,(_ZN39_INTERNAL_7b41770e_4_k_cu_f0e4f6a9_27144cuda3std3__45__cpo4cendE - _ZN39_INTERNAL_7b41770e_4_k_cu_f0e4f6a9_27144cuda3std3__419piecewise_constructE)
_ZN39_INTERNAL_7b41770e_4_k_cu_f0e4f6a9_27144cuda3std3__419piecewise_constructE:
	.zero		1
	.type		_ZN39_INTERNAL_7b41770e_4_k_cu_f0e4f6a9_27144cuda3std3__45__cpo4cendE,@object
	.size		_ZN39_INTERNAL_7b41770e_4_k_cu_f0e4f6a9_27144cuda3std3__45__cpo4cendE,(_ZN39_INTERNAL_7b41770e_4_k_cu_f0e4f6a9_27144cuda3std6ranges3__45__cpo4swapE - _ZN39_INTERNAL_7b41770e_4_k_cu_f0e4f6a9_27144cuda3std3__45__cpo4cendE)
_ZN39_INTERNAL_7b41770e_4_k_cu_f0e4f6a9_27144cuda3std3__45__cpo4cendE:
	.zero		1
	.type		_ZN39_INTERNAL_7b41770e_4_k_cu_f0e4f6a9_27144cuda3std6ranges3__45__cpo4swapE,@object
	.size		_ZN39_INTERNAL_7b41770e_4_k_cu_f0e4f6a9_27144cuda3std6ranges3__45__cpo4swapE,(.L_10 - _ZN39_INTERNAL_7b41770e_4_k_cu_f0e4f6a9_27144cuda3std6ranges3__45__cpo4swapE)
_ZN39_INTERNAL_7b41770e_4_k_cu_f0e4f6a9_27144cuda3std6ranges3__45__cpo4swapE:
	.zero		1
.L_10:


//--------------------- .nv.constant0._ZN7cutlass13device_kernelINS_4conv6kernel13ConvUniversalINS1_16ConvProblemShapeILNS1_8OperatorE1ELi2EEENS1_10collective14CollectiveConvINS1_47MainloopSm100TmaUmmaWarpSpecializedImplicitGemmILS5_1ELi26ELi2ELi1ELi2EN4cute5tupleIJNSA_1CILi1EEESD_SD_EEEEENSB_IJNSC_ILi64EEESG_NSB_IJNSC_ILi32EEEEEEEEENS_6half_tESK_NSA_8TiledMMAINSA_8MMA_AtomIJNSA_20SM100_MMA_F16BF16_SSISK_SK_fLi64ELi64ELNSA_4UMMA5MajorE0ELSP_1ELNSO_7ScaleInE0ELSQ_0EEEEEENSA_6LayoutISE_NSB_IJNSC_ILi0EEESU_SU_EEEEENSB_IJNSA_10UnderscoreESX_SX_EEEEENS7_6detail27Sm100ImplicitGemmTileTraitsINSA_20SM90_TMA_LOAD_IM2COLENSA_14ComposedLayoutINSA_7SwizzleILi2ELi4ELi3EEENSA_18smem_ptr_flag_bitsILi16EEENST_INSB_IJNSC_ILi8EEESH_EEENSB_IJSH_SD_EEEEEEEvEENS11_INSA_13SM90_TMA_LOADENS13_INS14_ILi3ELi4ELi3EEES17_NST_INSB_IJSG_S18_EEENSB_IJSD_SG_EEEEEEEvEEEENS_8epilogue10collective18CollectiveEpilogueINS1M_23Sm100TmaWarpSpecializedILi3ELi2ELi16ELb1ELb0EEEJSJ_NSB_IJNST_ISG_SD_EENST_ISH_SD_EEEEESK_NSB_IJNSB_IJlllEEESD_SU_EEESK_S1V_NS1M_6fusion15FusionCallbacksIS1Q_NS1W_17LinearCombinationISK_fSK_fLNS_15FloatRoundStyleE2EEESJ_S1T_JEEENSA_5SM1004TMEM4LOAD26SM100_TMEM_LOAD_16dp256b4xES12_S1C_NSA_17SM75_U32x4_LDSM_NENSA_21SM90_TMA_STORE_IM2COLES1C_NSA_17SM90_U32x4_STSM_NENSA_39AutoVectorizingCopyWithAssumedAlignmentILi128EEEEEEvvEEEEvNT_6ParamsE --------------------------
	.section	.nv.constant0._ZN7cutlass13device_kernelINS_4conv6kernel13ConvUniversalINS1_16ConvProblemShapeILNS1_8OperatorE1ELi2EEENS1_10collective14CollectiveConvINS1_47MainloopSm100TmaUmmaWarpSpecializedImplicitGemmILS5_1ELi26ELi2ELi1ELi2EN4cute5tupleIJNSA_1CILi1EEESD_SD_EEEEENSB_IJNSC_ILi64EEESG_NSB_IJNSC_ILi32EEEEEEEEENS_6half_tESK_NSA_8TiledMMAINSA_8MMA_AtomIJNSA_20SM100_MMA_F16BF16_SSISK_SK_fLi64ELi64ELNSA_4UMMA5MajorE0ELSP_1ELNSO_7ScaleInE0ELSQ_0EEEEEENSA_6LayoutISE_NSB_IJNSC_ILi0EEESU_SU_EEEEENSB_IJNSA_10UnderscoreESX_SX_EEEEENS7_6detail27Sm100ImplicitGemmTileTraitsINSA_20SM90_TMA_LOAD_IM2COLENSA_14ComposedLayoutINSA_7SwizzleILi2ELi4ELi3EEENSA_18smem_ptr_flag_bitsILi16EEENST_INSB_IJNSC_ILi8EEESH_EEENSB_IJSH_SD_EEEEEEEvEENS11_INSA_13SM90_TMA_LOADENS13_INS14_ILi3ELi4ELi3EEES17_NST_INSB_IJSG_S18_EEENSB_IJSD_SG_EEEEEEEvEEEENS_8epilogue10collective18CollectiveEpilogueINS1M_23Sm100TmaWarpSpecializedILi3ELi2ELi16ELb1ELb0EEEJSJ_NSB_IJNST_ISG_SD_EENST_ISH_SD_EEEEESK_NSB_IJNSB_IJlllEEESD_SU_EEESK_S1V_NS1M_6fusion15FusionCallbacksIS1Q_NS1W_17LinearCombinationISK_fSK_fLNS_15FloatRoundStyleE2EEESJ_S1T_JEEENSA_5SM1004TMEM4LOAD26SM100_TMEM_LOAD_16dp256b4xES12_S1C_NSA_17SM75_U32x4_LDSM_NENSA_21SM90_TMA_STORE_IM2COLES1C_NSA_17SM90_U32x4_STSM_NENSA_39AutoVectorizingCopyWithAssumedAlignmentILi128EEEEEEvvEEEEvNT_6ParamsE,"a",@progbits
	.sectionflags	@""
	.align	4
.nv.constant0._ZN7cutlass13device_kernelINS_4conv6kernel13ConvUniversalINS1_16ConvProblemShapeILNS1_8OperatorE1ELi2EEENS1_10collective14CollectiveConvINS1_47MainloopSm100TmaUmmaWarpSpecializedImplicitGemmILS5_1ELi26ELi2ELi1ELi2EN4cute5tupleIJNSA_1CILi1EEESD_SD_EEEEENSB_IJNSC_ILi64EEESG_NSB_IJNSC_ILi32EEEEEEEEENS_6half_tESK_NSA_8TiledMMAINSA_8MMA_AtomIJNSA_20SM100_MMA_F16BF16_SSISK_SK_fLi64ELi64ELNSA_4UMMA5MajorE0ELSP_1ELNSO_7ScaleInE0ELSQ_0EEEEEENSA_6LayoutISE_NSB_IJNSC_ILi0EEESU_SU_EEEEENSB_IJNSA_10UnderscoreESX_SX_EEEEENS7_6detail27Sm100ImplicitGemmTileTraitsINSA_20SM90_TMA_LOAD_IM2COLENSA_14ComposedLayoutINSA_7SwizzleILi2ELi4ELi3EEENSA_18smem_ptr_flag_bitsILi16EEENST_INSB_IJNSC_ILi8EEESH_EEENSB_IJSH_SD_EEEEEEEvEENS11_INSA_13SM90_TMA_LOADENS13_INS14_ILi3ELi4ELi3EEES17_NST_INSB_IJSG_S18_EEENSB_IJSD_SG_EEEEEEEvEEEENS_8epilogue10collective18CollectiveEpilogueINS1M_23Sm100TmaWarpSpecializedILi3ELi2ELi16ELb1ELb0EEEJSJ_NSB_IJNST_ISG_SD_EENST_ISH_SD_EEEEESK_NSB_IJNSB_IJlllEEESD_SU_EEESK_S1V_NS1M_6fusion15FusionCallbacksIS1Q_NS1W_17LinearCombinationISK_fSK_fLNS_15FloatRoundStyleE2EEESJ_S1T_JEEENSA_5SM1004TMEM4LOAD26SM100_TMEM_LOAD_16dp256b4xES12_S1C_NSA_17SM75_U32x4_LDSM_NENSA_21SM90_TMA_STORE_IM2COLES1C_NSA_17SM90_U32x4_STSM_NENSA_39AutoVectorizingCopyWithAssumedAlignmentILi128EEEEEEvvEEEEvNT_6ParamsE:
	.zero		2944


//--------------------- SYMBOLS --------------------------

	.type		.nv.reservedSmem.offset0,@object
	.size		.nv.reservedSmem.offset0,0x4
	.type		.nv.reservedSmem.cap,@object
	.size		.nv.reservedSmem.cap,0x4
	.type		__assertfail,@function
